// auto-generated by cutlass_sweep.gemm — config: {"arch": "sm_90", "cluster_m": 2, "cluster_n": 1, "dtype": "e4m3", "dtype_b": "e4m3", "layout": "nt", "stages": 0, "tile_k": 64, "tile_m": 256, "tile_n": 192}
#include "cutlass/cutlass.h"
#include "cutlass/gemm/collective/collective_builder.hpp"
#include "cutlass/gemm/device/gemm_universal_adapter.h"
#include "cutlass/gemm/kernel/gemm_universal.hpp"
#include "cutlass/epilogue/collective/collective_builder.hpp"

using ElemA = cutlass::float_e4m3_t;
using ElemB = cutlass::float_e4m3_t;
using ElemCD = cutlass::float_e4m3_t;
using Acc  = float;
using TileShape    = cute::Shape<cute::_256, cute::_192, cute::_64>;
using ClusterShape = cute::Shape<cute::_2, cute::_1, cute::_1>;

using CollectiveEpilogue = typename cutlass::epilogue::collective::CollectiveBuilder<
    cutlass::arch::Sm90, cutlass::arch::OpClassTensorOp,
    TileShape, ClusterShape,
    cutlass::epilogue::collective::EpilogueTileAuto,
    Acc, Acc,
    ElemCD, cutlass::layout::RowMajor, 128 / cutlass::sizeof_bits<ElemCD>::value,
    ElemCD, cutlass::layout::RowMajor, 128 / cutlass::sizeof_bits<ElemCD>::value,
    cutlass::epilogue::collective::EpilogueScheduleAuto
  >::CollectiveOp;

using CollectiveMainloop = typename cutlass::gemm::collective::CollectiveBuilder<
    cutlass::arch::Sm90, cutlass::arch::OpClassTensorOp,
    ElemA, cutlass::layout::RowMajor, 128 / cutlass::sizeof_bits<ElemA>::value,
    ElemB, cutlass::layout::ColumnMajor, 128 / cutlass::sizeof_bits<ElemB>::value,
    Acc,
    TileShape, ClusterShape,
    cutlass::gemm::collective::StageCountAutoCarveout<static_cast<int>(sizeof(typename CollectiveEpilogue::SharedStorage))>,
    cutlass::gemm::collective::KernelScheduleAuto
  >::CollectiveOp;

using GemmKernel = cutlass::gemm::kernel::GemmUniversal<
    cute::Shape<int,int,int,int>,
    CollectiveMainloop,
    CollectiveEpilogue
>;
using Gemm = cutlass::gemm::device::GemmUniversalAdapter<GemmKernel>;

// Force the device kernel symbol into the cubin without needing a host main.
auto* _anchor = &cutlass::device_kernel<GemmKernel>;


// ===== COMPILED SASS (sm_90a) =====

	.target	sm_90a

	.elftype	@"ET_EXEC"


//--------------------- .note.nv.tkinfo           --------------------------
	.section	.note.nv.tkinfo,"",@"SHT_NOTE"
	.sectionflags	@"SHF_NOTE_NV_TKINFO"
	.tkinfo
        /*0018*/ 	.word	0x00000002
        /*0030*/ 	.string	""
        /*0030*/ 	.string	"ptxas"
        /*0030*/ 	.string	"Cuda compilation tools, release 13.0, V13.0.88"
        /*0030*/ 	.string	"Build cuda_13.0.r13.0/compiler.36424714_0"
        /*0030*/ 	.string	"-arch sm_90a -m 64 "



//--------------------- .note.nv.cuinfo           --------------------------
	.section	.note.nv.cuinfo,"",@"SHT_NOTE"
	.sectionflags	@"SHF_NOTE_NV_CUINFO"
        /*0018*/ 	.short	0x0002
        /*001a*/ 	.short	0x005a
        /*001c*/ 	.short	0x0082
	.zero		2


//--------------------- .nv.info                  --------------------------
	.section	.nv.info,"",@"SHT_CUDA_INFO"
	.align	4


	//----- nvinfo : EIATTR_REGCOUNT
	.align		4
        /*0000*/ 	.byte	0x04, 0x2f
        /*0002*/ 	.short	(.L_12 - .L_11)
	.align		4
.L_11:
        /*0004*/ 	.word	index@(_ZN7cutlass13device_kernelINS_4gemm6kernel13GemmUniversalIN4cute5tupleIJiiiiEEENS1_10collective13CollectiveMmaINS1_37MainloopSm90TmaGmmaWarpSpecializedFP8ILi8ENS5_IJNS4_1CILi2EEENSA_ILi1EEESC_EEENS1_35KernelTmaWarpSpecializedCooperativeEEENS5_IJNSA_ILi256EEENSA_ILi192EEENSA_ILi64EEEEEENS_12float_e4m3_tENS5_IJlSC_lEEESK_SL_NS4_8TiledMMAINS4_8MMA_AtomIJNS4_4SM904GMMA31MMA_64x192x32_F32E4M3E4M3_SS_TNILNSP_7ScaleInE1ELSR_1EEEEEENS4_6LayoutISD_NS5_IJSC_NSA_ILi0EEESV_EEEEENS5_IJNS4_10UnderscoreESY_SY_EEEEENS4_13SM90_TMA_LOADENS4_14ComposedLayoutINS4_7SwizzleILi2ELi4ELi3EEENS4_18smem_ptr_flag_bitsILi8EEENSU_INS5_IJNSA_ILi8EEESI_EEENS5_IJSI_SC_EEEEEEEvNS4_8identityENS4_23SM90_TMA_LOAD_MULTICASTES1B_vS1C_EENS_8epilogue10collective6detail29Sm90TmaWarpSpecializedAdapterINS1G_15DefaultEpilogueISK_SL_SL_NS1F_6thread17LinearCombinationISK_Li1EffLNS1K_9ScaleType4KindE0ELNS_15FloatRoundStyleE2ESK_EENS1_15EpilogueDefaultEEEEEvvEEEEvNT_6ParamsE)
        /*0008*/ 	.word	0x000000a8


	//----- nvinfo : EIATTR_FRAME_SIZE
	.align		4
.L_12:
        /*000c*/ 	.byte	0x04, 0x11
        /*000e*/ 	.short	(.L_14 - .L_13)
	.align		4
.L_13:
        /*0010*/ 	.word	index@(_ZN7cutlass13device_kernelINS_4gemm6kernel13GemmUniversalIN4cute5tupleIJiiiiEEENS1_10collective13CollectiveMmaINS1_37MainloopSm90TmaGmmaWarpSpecializedFP8ILi8ENS5_IJNS4_1CILi2EEENSA_ILi1EEESC_EEENS1_35KernelTmaWarpSpecializedCooperativeEEENS5_IJNSA_ILi256EEENSA_ILi192EEENSA_ILi64EEEEEENS_12float_e4m3_tENS5_IJlSC_lEEESK_SL_NS4_8TiledMMAINS4_8MMA_AtomIJNS4_4SM904GMMA31MMA_64x192x32_F32E4M3E4M3_SS_TNILNSP_7ScaleInE1ELSR_1EEEEEENS4_6LayoutISD_NS5_IJSC_NSA_ILi0EEESV_EEEEENS5_IJNS4_10UnderscoreESY_SY_EEEEENS4_13SM90_TMA_LOADENS4_14ComposedLayoutINS4_7SwizzleILi2ELi4ELi3EEENS4_18smem_ptr_flag_bitsILi8EEENSU_INS5_IJNSA_ILi8EEESI_EEENS5_IJSI_SC_EEEEEEEvNS4_8identityENS4_23SM90_TMA_LOAD_MULTICASTES1B_vS1C_EENS_8epilogue10collective6detail29Sm90TmaWarpSpecializedAdapterINS1G_15DefaultEpilogueISK_SL_SL_NS1F_6thread17LinearCombinationISK_Li1EffLNS1K_9ScaleType4KindE0ELNS_15FloatRoundStyleE2ESK_EENS1_15EpilogueDefaultEEEEEvvEEEEvNT_6ParamsE)
        /*0014*/ 	.word	0x00000308


	//----- nvinfo : EIATTR_MIN_STACK_SIZE
	.align		4
.L_14:
        /*0018*/ 	.byte	0x04, 0x12
        /*001a*/ 	.short	(.L_16 - .L_15)
	.align		4
.L_15:
        /*001c*/ 	.word	index@(_ZN7cutlass13device_kernelINS_4gemm6kernel13GemmUniversalIN4cute5tupleIJiiiiEEENS1_10collective13CollectiveMmaINS1_37MainloopSm90TmaGmmaWarpSpecializedFP8ILi8ENS5_IJNS4_1CILi2EEENSA_ILi1EEESC_EEENS1_35KernelTmaWarpSpecializedCooperativeEEENS5_IJNSA_ILi256EEENSA_ILi192EEENSA_ILi64EEEEEENS_12float_e4m3_tENS5_IJlSC_lEEESK_SL_NS4_8TiledMMAINS4_8MMA_AtomIJNS4_4SM904GMMA31MMA_64x192x32_F32E4M3E4M3_SS_TNILNSP_7ScaleInE1ELSR_1EEEEEENS4_6LayoutISD_NS5_IJSC_NSA_ILi0EEESV_EEEEENS5_IJNS4_10UnderscoreESY_SY_EEEEENS4_13SM90_TMA_LOADENS4_14ComposedLayoutINS4_7SwizzleILi2ELi4ELi3EEENS4_18smem_ptr_flag_bitsILi8EEENSU_INS5_IJNSA_ILi8EEESI_EEENS5_IJSI_SC_EEEEEEEvNS4_8identityENS4_23SM90_TMA_LOAD_MULTICASTES1B_vS1C_EENS_8epilogue10collective6detail29Sm90TmaWarpSpecializedAdapterINS1G_15DefaultEpilogueISK_SL_SL_NS1F_6thread17LinearCombinationISK_Li1EffLNS1K_9ScaleType4KindE0ELNS_15FloatRoundStyleE2ESK_EENS1_15EpilogueDefaultEEEEEvvEEEEvNT_6ParamsE)
        /*0020*/ 	.word	0x00000308
.L_16:


//--------------------- .nv.compat                --------------------------
	.section	.nv.compat,"",@"SHT_CUDA_COMPAT_INFO"
	.align	4
        /*0000*/ 	.byte	0x02, 0x09, 0x01, 0x00, 0x02, 0x02, 0x04, 0x00, 0x02, 0x05, 0x05, 0x00, 0x03, 0x07, 0x01, 0x01
        /*0010*/ 	.byte	0x02, 0x03, 0x01, 0x00, 0x02, 0x06, 0x01, 0x00, 0x04, 0x0b, 0x08, 0x00, 0x00, 0x00, 0x00, 0x00
        /*0020*/ 	.byte	0x00, 0x00, 0x00, 0x00


//--------------------- .nv.info._ZN7cutlass13device_kernelINS_4gemm6kernel13GemmUniversalIN4cute5tupleIJiiiiEEENS1_10collective13CollectiveMmaINS1_37MainloopSm90TmaGmmaWarpSpecializedFP8ILi8ENS5_IJNS4_1CILi2EEENSA_ILi1EEESC_EEENS1_35KernelTmaWarpSpecializedCooperativeEEENS5_IJNSA_ILi256EEENSA_ILi192EEENSA_ILi64EEEEEENS_12float_e4m3_tENS5_IJlSC_lEEESK_SL_NS4_8TiledMMAINS4_8MMA_AtomIJNS4_4SM904GMMA31MMA_64x192x32_F32E4M3E4M3_SS_TNILNSP_7ScaleInE1ELSR_1EEEEEENS4_6LayoutISD_NS5_IJSC_NSA_ILi0EEESV_EEEEENS5_IJNS4_10UnderscoreESY_SY_EEEEENS4_13SM90_TMA_LOADENS4_14ComposedLayoutINS4_7SwizzleILi2ELi4ELi3EEENS4_18smem_ptr_flag_bitsILi8EEENSU_INS5_IJNSA_ILi8EEESI_EEENS5_IJSI_SC_EEEEEEEvNS4_8identityENS4_23SM90_TMA_LOAD_MULTICASTES1B_vS1C_EENS_8epilogue10collective6detail29Sm90TmaWarpSpecializedAdapterINS1G_15DefaultEpilogueISK_SL_SL_NS1F_6thread17LinearCombinationISK_Li1EffLNS1K_9ScaleType4KindE0ELNS_15FloatRoundStyleE2ESK_EENS1_15EpilogueDefaultEEEEEvvEEEEvNT_6ParamsE --------------------------
	.section	.nv.info._ZN7cutlass13device_kernelINS_4gemm6kernel13GemmUniversalIN4cute5tupleIJiiiiEEENS1_10collective13CollectiveMmaINS1_37MainloopSm90TmaGmmaWarpSpecializedFP8ILi8ENS5_IJNS4_1CILi2EEENSA_ILi1EEESC_EEENS1_35KernelTmaWarpSpecializedCooperativeEEENS5_IJNSA_ILi256EEENSA_ILi192EEENSA_ILi64EEEEEENS_12float_e4m3_tENS5_IJlSC_lEEESK_SL_NS4_8TiledMMAINS4_8MMA_AtomIJNS4_4SM904GMMA31MMA_64x192x32_F32E4M3E4M3_SS_TNILNSP_7ScaleInE1ELSR_1EEEEEENS4_6LayoutISD_NS5_IJSC_NSA_ILi0EEESV_EEEEENS5_IJNS4_10UnderscoreESY_SY_EEEEENS4_13SM90_TMA_LOADENS4_14ComposedLayoutINS4_7SwizzleILi2ELi4ELi3EEENS4_18smem_ptr_flag_bitsILi8EEENSU_INS5_IJNSA_ILi8EEESI_EEENS5_IJSI_SC_EEEEEEEvNS4_8identityENS4_23SM90_TMA_LOAD_MULTICASTES1B_vS1C_EENS_8epilogue10collective6detail29Sm90TmaWarpSpecializedAdapterINS1G_15DefaultEpilogueISK_SL_SL_NS1F_6thread17LinearCombinationISK_Li1EffLNS1K_9ScaleType4KindE0ELNS_15FloatRoundStyleE2ESK_EENS1_15EpilogueDefaultEEEEEvvEEEEvNT_6ParamsE,"",@"SHT_CUDA_INFO"
	.sectionflags	@""
	.align	4


	//----- nvinfo : EIATTR_CUDA_API_VERSION
	.align		4
        /*0000*/ 	.byte	0x04, 0x37
        /*0002*/ 	.short	(.L_18 - .L_17)
.L_17:
        /*0004*/ 	.word	0x00000082


	//----- nvinfo : EIATTR_KPARAM_INFO
	.align		4
.L_18:
        /*0008*/ 	.byte	0x04, 0x17
        /*000a*/ 	.short	(.L_20 - .L_19)
.L_19:
        /*000c*/ 	.word	0x00000000
        /*0010*/ 	.short	0x0000
        /*0012*/ 	.short	0x0070
        /*0014*/ 	.byte	0x00, 0xf0, 0x01, 0x10


	//----- nvinfo : EIATTR_SPARSE_MMA_MASK
	.align		4
.L_20:
        /*0018*/ 	.byte	0x03, 0x50
        /*001a*/ 	.short	0x0000


	//----- nvinfo : EIATTR_MAXREG_COUNT
	.align		4
        /*001c*/ 	.byte	0x03, 0x1b
        /*001e*/ 	.short	0x00a8


	//----- nvinfo : EIATTR_NUM_BARRIERS
	.align		4
        /*0020*/ 	.byte	0x02, 0x4c
        /*0022*/ 	.byte	0x01
	.zero		1


	//----- nvinfo : EIATTR_ANNOTATIONS
	.align		4
        /*0024*/ 	.byte	0x04, 0x55
        /*0026*/ 	.short	(.L_22 - .L_21)


	//   ....[0]....
.L_21:
        /*0028*/ 	.word	0x00000001
        /*002c*/ 	.byte	0xe0, 0x07, 0x00, 0x00, 0x01, 0x00, 0x00, 0x00, 0xb0, 0x08, 0x00, 0x00, 0x01, 0x00, 0x00, 0x00
        /* <DEDUP_REMOVED lines=775> */
        /*30ac*/ 	.byte	0xb0, 0x9e, 0x01, 0x00, 0x01, 0x00, 0x00, 0x00, 0x00, 0x9f, 0x01, 0x00


	//----- nvinfo : EIATTR_MERCURY_ISA_VERSION
	.align		4
.L_22:
        /*30b8*/ 	.byte	0x03, 0x5f
        /*30ba*/ 	.short	0x0101


	//----- nvinfo : EIATTR_INT_WARP_WIDE_INSTR_OFFSETS
	.align		4
        /*30bc*/ 	.byte	0x04, 0x31
        /*30be*/ 	.short	(.L_24 - .L_23)


	//   ....[0]....
.L_23:
        /*30c0*/ 	.word	0x00000600


	//   ....[1]....
        /*30c4*/ 	.word	0x00000620


	//   ....[2]....
        /*30c8*/ 	.word	0x00000780


	//   ....[3]....
        /*30cc*/ 	.word	0x00009670


	//----- nvinfo : EIATTR_COOP_GROUP_MASK_REGIDS
	.align		4
.L_24:
        /*30d0*/ 	.byte	0x04, 0x29
        /*30d2*/ 	.short	(.L_26 - .L_25)


	//   ....[0]....
.L_25:
        /*30d4*/ 	.word	0xffffffff


	//   ....[1]....
        /*30d8*/ 	.word	0xffffffff


	//   ....[2]....
        /*30dc*/ 	.word	0xffffffff


	//   ....[3]....
        /*30e0*/ 	.word	0xffffffff


	//   ....[4]....
        /*30e4*/ 	.word	0xffffffff


	//   ....[5]....
        /*30e8*/ 	.word	0xffffffff


	//----- nvinfo : EIATTR_COOP_GROUP_INSTR_OFFSETS
	.align		4
.L_26:
        /*30ec*/ 	.byte	0x04, 0x28
        /*30ee*/ 	.short	(.L_28 - .L_27)


	//   ....[0]....
.L_27:
        /*30f0*/ 	.word	0x00000070


	//   ....[1]....
        /*30f4*/ 	.word	0x00000080


	//   ....[2]....
        /*30f8*/ 	.word	0x000001a0


	//   ....[3]....
        /*30fc*/ 	.word	0x00000470


	//   ....[4]....
        /*3100*/ 	.word	0x000008f0


	//   ....[5]....
        /*3104*/ 	.word	0x00002280


	//----- nvinfo : EIATTR_REG_RECONFIG
	.align		4
.L_28:
        /*3108*/ 	.byte	0x01, 0x54
	.zero		2


	//----- nvinfo : EIATTR_MBARRIER_INSTR_OFFSETS
	.align		4
        /*310c*/ 	.byte	0x04, 0x39
        /*310e*/ 	.short	(.L_30 - .L_29)


	//   ....[0]....
.L_29:
        /*3110*/ 	.word	0x00000340
        /*3114*/ 	.word	0x000000ff
        /*3118*/ 	.word	0x00000000
        /*311c*/ 	.short	0x0100
        /*311e*/ 	.byte	0x09
	.zero		1


	//   ....[1]....
        /*3120*/ 	.word	0x00000350
        /*3124*/ 	.word	0x000000ff
        /*3128*/ 	.word	0x00000040
        /*312c*/ 	.short	0x0100
        /*312e*/ 	.byte	0x09
	.zero		1


	//   ....[2]....
        /*3130*/ 	.word	0x00000360
        /*3134*/ 	.word	0x000000ff
        /*3138*/ 	.word	0x00000008
        /*313c*/ 	.short	0x0100
        /*313e*/ 	.byte	0x09
	.zero		1


	//   ....[3]....
        /*3140*/ 	.word	0x00000370
        /*3144*/ 	.word	0x000000ff
        /*3148*/ 	.word	0x00000048
        /*314c*/ 	.short	0x0100
        /*314e*/ 	.byte	0x09
	.zero		1


	//   ....[4]....
        /*3150*/ 	.word	0x00000380
        /*3154*/ 	.word	0x000000ff
        /*3158*/ 	.word	0x00000010
        /*315c*/ 	.short	0x0100
        /*315e*/ 	.byte	0x09
	.zero		1


	//   ....[5]....
        /*3160*/ 	.word	0x00000390
        /*3164*/ 	.word	0x000000ff
        /*3168*/ 	.word	0x00000050
        /*316c*/ 	.short	0x0100
        /*316e*/ 	.byte	0x09
	.zero		1


	//   ....[6]....
        /*3170*/ 	.word	0x000003a0
        /*3174*/ 	.word	0x000000ff
        /*3178*/ 	.word	0x00000018
        /*317c*/ 	.short	0x0100
        /*317e*/ 	.byte	0x09
	.zero		1


	//   ....[7]....
        /*3180*/ 	.word	0x000003b0
        /*3184*/ 	.word	0x000000ff
        /*3188*/ 	.word	0x00000058
        /*318c*/ 	.short	0x0100
        /*318e*/ 	.byte	0x09
	.zero		1


	//   ....[8]....
        /*3190*/ 	.word	0x000003c0
        /*3194*/ 	.word	0x000000ff
        /*3198*/ 	.word	0x00000020
        /*319c*/ 	.short	0x0100
        /*319e*/ 	.byte	0x09
	.zero		1


	//   ....[9]....
        /*31a0*/ 	.word	0x000003d0
        /*31a4*/ 	.word	0x000000ff
        /*31a8*/ 	.word	0x00000060
        /*31ac*/ 	.short	0x0100
        /*31ae*/ 	.byte	0x09
	.zero		1


	//   ....[10]....
        /*31b0*/ 	.word	0x000003e0
        /*31b4*/ 	.word	0x000000ff
        /*31b8*/ 	.word	0x00000028
        /*31bc*/ 	.short	0x0100
        /*31be*/ 	.byte	0x09
	.zero		1


	//   ....[11]....
        /*31c0*/ 	.word	0x000003f0
        /*31c4*/ 	.word	0x000000ff
        /*31c8*/ 	.word	0x00000068
        /*31cc*/ 	.short	0x0100
        /*31ce*/ 	.byte	0x09
	.zero		1


	//   ....[12]....
        /*31d0*/ 	.word	0x00000400
        /*31d4*/ 	.word	0x000000ff
        /*31d8*/ 	.word	0x00000030
        /*31dc*/ 	.short	0x0100
        /*31de*/ 	.byte	0x09
	.zero		1


	//   ....[13]....
        /*31e0*/ 	.word	0x00000410
        /*31e4*/ 	.word	0x000000ff
        /*31e8*/ 	.word	0x00000070
        /*31ec*/ 	.short	0x0100
        /*31ee*/ 	.byte	0x09
	.zero		1


	//   ....[14]....
        /*31f0*/ 	.word	0x00000420
        /*31f4*/ 	.word	0x000000ff
        /*31f8*/ 	.word	0x00000038
        /*31fc*/ 	.short	0x0100
        /*31fe*/ 	.byte	0x09
	.zero		1


	//   ....[15]....
        /*3200*/ 	.word	0x00000430
        /*3204*/ 	.word	0x000000ff
        /*3208*/ 	.word	0x00000078
        /*320c*/ 	.short	0x0100
        /*320e*/ 	.byte	0x09
	.zero		1


	//   ....[16]....
        /*3210*/ 	.word	0x00000810
        /*3214*/ 	.word	0x000000ff
        /*3218*/ 	.word	0x00000090
        /*321c*/ 	.short	0x0100
        /*321e*/ 	.byte	0x06
	.zero		1


	//   ....[17]....
        /*3220*/ 	.word	0x00000890
        /*3224*/ 	.word	0x000000ff
        /*3228*/ 	.word	0x00000098
        /*322c*/ 	.short	0x0100
        /*322e*/ 	.byte	0x06
	.zero		1


	//   ....[18]....
        /*3230*/ 	.word	0x00002680
        /*3234*/ 	.word	0x000000ff
        /*3238*/ 	.word	0x00000000
        /*323c*/ 	.short	0x010a
        /*323e*/ 	.byte	0x06
	.zero		1


	//   ....[19]....
        /*3240*/ 	.word	0x000026c0
        /*3244*/ 	.word	0x000000ff
        /*3248*/ 	.word	0x00000000
        /*324c*/ 	.short	0x010a
        /*324e*/ 	.byte	0x06
	.zero		1


	//   ....[20]....
        /*3250*/ 	.word	0x00004b50
        /*3254*/ 	.word	0x000000ff
        /*3258*/ 	.word	0x00000000
        /*325c*/ 	.short	0x010a
        /*325e*/ 	.byte	0x10
	.zero		1


	//   ....[21]....
        /*3260*/ 	.word	0x00004b90
        /*3264*/ 	.word	0x000000ff
        /*3268*/ 	.word	0x00000000
        /*326c*/ 	.short	0x010a
        /*326e*/ 	.byte	0x10
	.zero		1


	//   ....[22]....
        /*3270*/ 	.word	0x00007090
        /*3274*/ 	.word	0x000000e5
        /*3278*/ 	.word	0x00000000
        /*327c*/ 	.short	0x0101
        /*327e*/ 	.byte	0x3f
	.zero		1


	//   ....[23]....
        /*3280*/ 	.word	0x00009710
        /*3284*/ 	.word	0x00000018
        /*3288*/ 	.word	0x00000000
        /*328c*/ 	.short	0x0101
        /*328e*/ 	.byte	0x3f
	.zero		1


	//   ....[24]....
        /*3290*/ 	.word	0x00018ed0
        /*3294*/ 	.word	0x0000000f
        /*3298*/ 	.word	0x00000040
        /*329c*/ 	.short	0x010a
        /*329e*/ 	.byte	0x3f
	.zero		1


	//   ....[25]....
        /*32a0*/ 	.word	0x000192a0
        /*32a4*/ 	.word	0x00000002
        /*32a8*/ 	.word	0x00000098
        /*32ac*/ 	.short	0x0101
        /*32ae*/ 	.byte	0x3f
	.zero		1


	//   ....[26]....
        /*32b0*/ 	.word	0x00019a10
        /*32b4*/ 	.word	0x00000005
        /*32b8*/ 	.word	0x00000000
        /*32bc*/ 	.short	0x010a
        /*32be*/ 	.byte	0x3f
	.zero		1


	//   ....[27]....
        /*32c0*/ 	.word	0x00019a90
        /*32c4*/ 	.word	0x00000007
        /*32c8*/ 	.word	0x00000000
        /*32cc*/ 	.short	0x010a
        /*32ce*/ 	.byte	0x3f
	.zero		1


	//   ....[28]....
        /*32d0*/ 	.word	0x00019b20
        /*32d4*/ 	.word	0x00000006
        /*32d8*/ 	.word	0x00000000
        /*32dc*/ 	.short	0x010a
        /*32de*/ 	.byte	0x3f
	.zero		1


	//   ....[29]....
        /*32e0*/ 	.word	0x00019bb0
        /*32e4*/ 	.word	0x00000007
        /*32e8*/ 	.word	0x00000000
        /*32ec*/ 	.short	0x010a
        /*32ee*/ 	.byte	0x3f
	.zero		1


	//   ....[30]....
        /*32f0*/ 	.word	0x00019c40
        /*32f4*/ 	.word	0x00000006
        /*32f8*/ 	.word	0x00000000
        /*32fc*/ 	.short	0x010a
        /*32fe*/ 	.byte	0x3f
	.zero		1


	//   ....[31]....
        /*3300*/ 	.word	0x00019cd0
        /*3304*/ 	.word	0x00000007
        /*3308*/ 	.word	0x00000000
        /*330c*/ 	.short	0x010a
        /*330e*/ 	.byte	0x3f
	.zero		1


	//   ....[32]....
        /*3310*/ 	.word	0x00019d60
        /*3314*/ 	.word	0x00000006
        /*3318*/ 	.word	0x00000000
        /*331c*/ 	.short	0x010a
        /*331e*/ 	.byte	0x3f
	.zero		1


	//   ....[33]....
        /*3320*/ 	.word	0x00019df0
        /*3324*/ 	.word	0x00000003
        /*3328*/ 	.word	0x00000000
        /*332c*/ 	.short	0x010a
        /*332e*/ 	.byte	0x3f
	.zero		1


	//   ....[34]....
        /*3330*/ 	.word	0x00019e60
        /*3334*/ 	.word	0x00000003
        /*3338*/ 	.word	0x00000000
        /*333c*/ 	.short	0x010a
        /*333e*/ 	.byte	0x3f
	.zero		1


	//   ....[35]....
        /*3340*/ 	.word	0x00019ed0
        /*3344*/ 	.word	0x00000000
        /*3348*/ 	.word	0x00000000
        /*334c*/ 	.short	0x010a
        /*334e*/ 	.byte	0x3f
	.zero		1


	//   ....[36]....
        /*3350*/ 	.word	0x00019fb0
        /*3354*/ 	.word	0x0000000f
        /*3358*/ 	.word	0x00000040
        /*335c*/ 	.short	0x010a
        /*335e*/ 	.byte	0x3f
	.zero		1


	//   ....[37]....
        /*3360*/ 	.word	0x0001a080
        /*3364*/ 	.word	0x00000005
        /*3368*/ 	.word	0x00000000
        /*336c*/ 	.short	0x010a
        /*336e*/ 	.byte	0x3f
	.zero		1


	//   ....[38]....
        /*3370*/ 	.word	0x0001a0d0
        /*3374*/ 	.word	0x00000007
        /*3378*/ 	.word	0x00000000
        /*337c*/ 	.short	0x010a
        /*337e*/ 	.byte	0x3f
	.zero		1


	//   ....[39]....
        /*3380*/ 	.word	0x0001a120
        /*3384*/ 	.word	0x00000006
        /*3388*/ 	.word	0x00000000
        /*338c*/ 	.short	0x010a
        /*338e*/ 	.byte	0x3f
	.zero		1


	//   ....[40]....
        /*3390*/ 	.word	0x0001a170
        /*3394*/ 	.word	0x00000007
        /*3398*/ 	.word	0x00000000
        /*339c*/ 	.short	0x010a
        /*339e*/ 	.byte	0x3f
	.zero		1


	//   ....[41]....
        /*33a0*/ 	.word	0x0001a1c0
        /*33a4*/ 	.word	0x00000006
        /*33a8*/ 	.word	0x00000000
        /*33ac*/ 	.short	0x010a
        /*33ae*/ 	.byte	0x3f
	.zero		1


	//   ....[42]....
        /*33b0*/ 	.word	0x0001a210
        /*33b4*/ 	.word	0x00000007
        /*33b8*/ 	.word	0x00000000
        /*33bc*/ 	.short	0x010a
        /*33be*/ 	.byte	0x3f
	.zero		1


	//   ....[43]....
        /*33c0*/ 	.word	0x0001a260
        /*33c4*/ 	.word	0x00000006
        /*33c8*/ 	.word	0x00000000
        /*33cc*/ 	.short	0x010a
        /*33ce*/ 	.byte	0x3f
	.zero		1


	//----- nvinfo : EIATTR_NUM_MBARRIERS
	.align		4
.L_30:
        /*33d0*/ 	.byte	0x03, 0x38
        /*33d2*/ 	.short	0x0012


	//----- nvinfo : EIATTR_EXIT_INSTR_OFFSETS
	.align		4
        /*33d4*/ 	.byte	0x04, 0x1c
        /*33d6*/ 	.short	(.L_32 - .L_31)


	//   ....[0]....
.L_31:
        /*33d8*/ 	.word	0x00000a80


	//   ....[1]....
        /*33dc*/ 	.word	0x00001320


	//   ....[2]....
        /*33e0*/ 	.word	0x000185c0


	//   ....[3]....
        /*33e4*/ 	.word	0x00018b60


	//   ....[4]....
        /*33e8*/ 	.word	0x00019e40


	//----- nvinfo : EIATTR_MAX_THREADS
	.align		4
.L_32:
        /*33ec*/ 	.byte	0x04, 0x05
        /*33ee*/ 	.short	(.L_34 - .L_33)
.L_33:
        /*33f0*/ 	.word	0x00000180
        /*33f4*/ 	.word	0x00000001
        /*33f8*/ 	.word	0x00000001


	//----- nvinfo : EIATTR_CRS_STACK_SIZE
	.align		4
.L_34:
        /*33fc*/ 	.byte	0x04, 0x1e
        /*33fe*/ 	.short	(.L_36 - .L_35)
.L_35:
        /*3400*/ 	.word	0x00000000


	//----- nvinfo : EIATTR_CBANK_PARAM_SIZE
	.align		4
.L_36:
        /*3404*/ 	.byte	0x03, 0x19
        /*3406*/ 	.short	0x0470


	//----- nvinfo : EIATTR_PARAM_CBANK
	.align		4
        /*3408*/ 	.byte	0x04, 0x0a
        /*340a*/ 	.short	(.L_38 - .L_37)
	.align		4
.L_37:
        /*340c*/ 	.word	index@(.nv.constant0._ZN7cutlass13device_kernelINS_4gemm6kernel13GemmUniversalIN4cute5tupleIJiiiiEEENS1_10collective13CollectiveMmaINS1_37MainloopSm90TmaGmmaWarpSpecializedFP8ILi8ENS5_IJNS4_1CILi2EEENSA_ILi1EEESC_EEENS1_35KernelTmaWarpSpecializedCooperativeEEENS5_IJNSA_ILi256EEENSA_ILi192EEENSA_ILi64EEEEEENS_12float_e4m3_tENS5_IJlSC_lEEESK_SL_NS4_8TiledMMAINS4_8MMA_AtomIJNS4_4SM904GMMA31MMA_64x192x32_F32E4M3E4M3_SS_TNILNSP_7ScaleInE1ELSR_1EEEEEENS4_6LayoutISD_NS5_IJSC_NSA_ILi0EEESV_EEEEENS5_IJNS4_10UnderscoreESY_SY_EEEEENS4_13SM90_TMA_LOADENS4_14ComposedLayoutINS4_7SwizzleILi2ELi4ELi3EEENS4_18smem_ptr_flag_bitsILi8EEENSU_INS5_IJNSA_ILi8EEESI_EEENS5_IJSI_SC_EEEEEEEvNS4_8identityENS4_23SM90_TMA_LOAD_MULTICASTES1B_vS1C_EENS_8epilogue10collective6detail29Sm90TmaWarpSpecializedAdapterINS1G_15DefaultEpilogueISK_SL_SL_NS1F_6thread17LinearCombinationISK_Li1EffLNS1K_9ScaleType4KindE0ELNS_15FloatRoundStyleE2ESK_EENS1_15EpilogueDefaultEEEEEvvEEEEvNT_6ParamsE)
        /*3410*/ 	.short	0x0210
        /*3412*/ 	.short	0x0470


	//----- nvinfo : EIATTR_SW_WAR
	.align		4
.L_38:
        /*3414*/ 	.byte	0x04, 0x36
        /*3416*/ 	.short	(.L_40 - .L_39)
.L_39:
        /*3418*/ 	.word	0x00000008
.L_40:


//--------------------- .nv.callgraph             --------------------------
	.section	.nv.callgraph,"",@"SHT_CUDA_CALLGRAPH"
	.align	4
	.sectionentsize	8
	.align		4
        /*0000*/ 	.word	0x00000000
	.align		4
        /*0004*/ 	.word	0xffffffff
	.align		4
        /*0008*/ 	.word	0x00000000
	.align		4
        /*000c*/ 	.word	0xfffffffe
	.align		4
        /*0010*/ 	.word	0x00000000
	.align		4
        /*0014*/ 	.word	0xfffffffd
	.align		4
        /*0018*/ 	.word	0x00000000
	.align		4
        /*001c*/ 	.word	0xfffffffc


//--------------------- .nv.constant4             --------------------------
	.section	.nv.constant4,"a",@progbits
	.align	8
	.align		8
.nv.constant4:
        /*0000*/ 	.dword	_ZN39_INTERNAL_b4ea2e8e_4_k_cu_19d3fcea_90164cuda3std3__45__cpo5beginE
	.align		8
        /*0008*/ 	.dword	_ZN39_INTERNAL_b4ea2e8e_4_k_cu_19d3fcea_90164cuda3std3__45__cpo3endE
	.align		8
        /*0010*/ 	.dword	_ZN39_INTERNAL_b4ea2e8e_4_k_cu_19d3fcea_90164cuda3std3__45__cpo6cbeginE
	.align		8
        /*0018*/ 	.dword	_ZN39_INTERNAL_b4ea2e8e_4_k_cu_19d3fcea_90164cuda3std3__45__cpo4cendE
	.align		8
        /*0020*/ 	.dword	_ZN39_INTERNAL_b4ea2e8e_4_k_cu_19d3fcea_90164cuda3std3__441_GLOBAL__N__b4ea2e8e_4_k_cu_19d3fcea_90166ignoreE
	.align		8
        /*0028*/ 	.dword	_ZN39_INTERNAL_b4ea2e8e_4_k_cu_19d3fcea_90164cuda3std3__419piecewise_constructE
	.align		8
        /*0030*/ 	.dword	_ZN39_INTERNAL_b4ea2e8e_4_k_cu_19d3fcea_90164cuda3std3__48in_placeE
	.align		8
        /*0038*/ 	.dword	_ZN39_INTERNAL_b4ea2e8e_4_k_cu_19d3fcea_90164cuda3std6ranges3__45__cpo4swapE
	.align		8
        /*0040*/ 	.dword	_ZN39_INTERNAL_b4ea2e8e_4_k_cu_19d3fcea_90164cuda3std6ranges3__45__cpo9iter_moveE
	.align		8
        /*0048*/ 	.dword	_ZN39_INTERNAL_b4ea2e8e_4_k_cu_19d3fcea_90164cute7productE
	.align		8
        /*0050*/ 	.dword	_ZN39_INTERNAL_b4ea2e8e_4_k_cu_19d3fcea_90164cute1_E


//--------------------- .text._ZN7cutlass13device_kernelINS_4gemm6kernel13GemmUniversalIN4cute5tupleIJiiiiEEENS1_10collective13CollectiveMmaINS1_37MainloopSm90TmaGmmaWarpSpecializedFP8ILi8ENS5_IJNS4_1CILi2EEENSA_ILi1EEESC_EEENS1_35KernelTmaWarpSpecializedCooperativeEEENS5_IJNSA_ILi256EEENSA_ILi192EEENSA_ILi64EEEEEENS_12float_e4m3_tENS5_IJlSC_lEEESK_SL_NS4_8TiledMMAINS4_8MMA_AtomIJNS4_4SM904GMMA31MMA_64x192x32_F32E4M3E4M3_SS_TNILNSP_7ScaleInE1ELSR_1EEEEEENS4_6LayoutISD_NS5_IJSC_NSA_ILi0EEESV_EEEEENS5_IJNS4_10UnderscoreESY_SY_EEEEENS4_13SM90_TMA_LOADENS4_14ComposedLayoutINS4_7SwizzleILi2ELi4ELi3EEENS4_18smem_ptr_flag_bitsILi8EEENSU_INS5_IJNSA_ILi8EEESI_EEENS5_IJSI_SC_EEEEEEEvNS4_8identityENS4_23SM90_TMA_LOAD_MULTICASTES1B_vS1C_EENS_8epilogue10collective6detail29Sm90TmaWarpSpecializedAdapterINS1G_15DefaultEpilogueISK_SL_SL_NS1F_6thread17LinearCombinationISK_Li1EffLNS1K_9ScaleType4KindE0ELNS_15FloatRoundStyleE2ESK_EENS1_15EpilogueDefaultEEEEEvvEEEEvNT_6ParamsE --------------------------
	.section	.text._ZN7cutlass13device_kernelINS_4gemm6kernel13GemmUniversalIN4cute5tupleIJiiiiEEENS1_10collective13CollectiveMmaINS1_37MainloopSm90TmaGmmaWarpSpecializedFP8ILi8ENS5_IJNS4_1CILi2EEENSA_ILi1EEESC_EEENS1_35KernelTmaWarpSpecializedCooperativeEEENS5_IJNSA_ILi256EEENSA_ILi192EEENSA_ILi64EEEEEENS_12float_e4m3_tENS5_IJlSC_lEEESK_SL_NS4_8TiledMMAINS4_8MMA_AtomIJNS4_4SM904GMMA31MMA_64x192x32_F32E4M3E4M3_SS_TNILNSP_7ScaleInE1ELSR_1EEEEEENS4_6LayoutISD_NS5_IJSC_NSA_ILi0EEESV_EEEEENS5_IJNS4_10UnderscoreESY_SY_EEEEENS4_13SM90_TMA_LOADENS4_14ComposedLayoutINS4_7SwizzleILi2ELi4ELi3EEENS4_18smem_ptr_flag_bitsILi8EEENSU_INS5_IJNSA_ILi8EEESI_EEENS5_IJSI_SC_EEEEEEEvNS4_8identityENS4_23SM90_TMA_LOAD_MULTICASTES1B_vS1C_EENS_8epilogue10collective6detail29Sm90TmaWarpSpecializedAdapterINS1G_15DefaultEpilogueISK_SL_SL_NS1F_6thread17LinearCombinationISK_Li1EffLNS1K_9ScaleType4KindE0ELNS_15FloatRoundStyleE2ESK_EENS1_15EpilogueDefaultEEEEEvvEEEEvNT_6ParamsE,"ax",@progbits
	.align	128
.text._ZN7cutlass13device_kernelINS_4gemm6kernel13GemmUniversalIN4cute5tupleIJiiiiEEENS1_10collective13CollectiveMmaINS1_37MainloopSm90TmaGmmaWarpSpecializedFP8ILi8ENS5_IJNS4_1CILi2EEENSA_ILi1EEESC_EEENS1_35KernelTmaWarpSpecializedCooperativeEEENS5_IJNSA_ILi256EEENSA_ILi192EEENSA_ILi64EEEEEENS_12float_e4m3_tENS5_IJlSC_lEEESK_SL_NS4_8TiledMMAINS4_8MMA_AtomIJNS4_4SM904GMMA31MMA_64x192x32_F32E4M3E4M3_SS_TNILNSP_7ScaleInE1ELSR_1EEEEEENS4_6LayoutISD_NS5_IJSC_NSA_ILi0EEESV_EEEEENS5_IJNS4_10UnderscoreESY_SY_EEEEENS4_13SM90_TMA_LOADENS4_14ComposedLayoutINS4_7SwizzleILi2ELi4ELi3EEENS4_18smem_ptr_flag_bitsILi8EEENSU_INS5_IJNSA_ILi8EEESI_EEENS5_IJSI_SC_EEEEEEEvNS4_8identityENS4_23SM90_TMA_LOAD_MULTICASTES1B_vS1C_EENS_8epilogue10collective6detail29Sm90TmaWarpSpecializedAdapterINS1G_15DefaultEpilogueISK_SL_SL_NS1F_6thread17LinearCombinationISK_Li1EffLNS1K_9ScaleType4KindE0ELNS_15FloatRoundStyleE2ESK_EENS1_15EpilogueDefaultEEEEEvvEEEEvNT_6ParamsE:
        .type           _ZN7cutlass13device_kernelINS_4gemm6kernel13GemmUniversalIN4cute5tupleIJiiiiEEENS1_10collective13CollectiveMmaINS1_37MainloopSm90TmaGmmaWarpSpecializedFP8ILi8ENS5_IJNS4_1CILi2EEENSA_ILi1EEESC_EEENS1_35KernelTmaWarpSpecializedCooperativeEEENS5_IJNSA_ILi256EEENSA_ILi192EEENSA_ILi64EEEEEENS_12float_e4m3_tENS5_IJlSC_lEEESK_SL_NS4_8TiledMMAINS4_8MMA_AtomIJNS4_4SM904GMMA31MMA_64x192x32_F32E4M3E4M3_SS_TNILNSP_7ScaleInE1ELSR_1EEEEEENS4_6LayoutISD_NS5_IJSC_NSA_ILi0EEESV_EEEEENS5_IJNS4_10UnderscoreESY_SY_EEEEENS4_13SM90_TMA_LOADENS4_14ComposedLayoutINS4_7SwizzleILi2ELi4ELi3EEENS4_18smem_ptr_flag_bitsILi8EEENSU_INS5_IJNSA_ILi8EEESI_EEENS5_IJSI_SC_EEEEEEEvNS4_8identityENS4_23SM90_TMA_LOAD_MULTICASTES1B_vS1C_EENS_8epilogue10collective6detail29Sm90TmaWarpSpecializedAdapterINS1G_15DefaultEpilogueISK_SL_SL_NS1F_6thread17LinearCombinationISK_Li1EffLNS1K_9ScaleType4KindE0ELNS_15FloatRoundStyleE2ESK_EENS1_15EpilogueDefaultEEEEEvvEEEEvNT_6ParamsE,@function
        .size           _ZN7cutlass13device_kernelINS_4gemm6kernel13GemmUniversalIN4cute5tupleIJiiiiEEENS1_10collective13CollectiveMmaINS1_37MainloopSm90TmaGmmaWarpSpecializedFP8ILi8ENS5_IJNS4_1CILi2EEENSA_ILi1EEESC_EEENS1_35KernelTmaWarpSpecializedCooperativeEEENS5_IJNSA_ILi256EEENSA_ILi192EEENSA_ILi64EEEEEENS_12float_e4m3_tENS5_IJlSC_lEEESK_SL_NS4_8TiledMMAINS4_8MMA_AtomIJNS4_4SM904GMMA31MMA_64x192x32_F32E4M3E4M3_SS_TNILNSP_7ScaleInE1ELSR_1EEEEEENS4_6LayoutISD_NS5_IJSC_NSA_ILi0EEESV_EEEEENS5_IJNS4_10UnderscoreESY_SY_EEEEENS4_13SM90_TMA_LOADENS4_14ComposedLayoutINS4_7SwizzleILi2ELi4ELi3EEENS4_18smem_ptr_flag_bitsILi8EEENSU_INS5_IJNSA_ILi8EEESI_EEENS5_IJSI_SC_EEEEEEEvNS4_8identityENS4_23SM90_TMA_LOAD_MULTICASTES1B_vS1C_EENS_8epilogue10collective6detail29Sm90TmaWarpSpecializedAdapterINS1G_15DefaultEpilogueISK_SL_SL_NS1F_6thread17LinearCombinationISK_Li1EffLNS1K_9ScaleType4KindE0ELNS_15FloatRoundStyleE2ESK_EENS1_15EpilogueDefaultEEEEEvvEEEEvNT_6ParamsE,(.L_x_469 - _ZN7cutlass13device_kernelINS_4gemm6kernel13GemmUniversalIN4cute5tupleIJiiiiEEENS1_10collective13CollectiveMmaINS1_37MainloopSm90TmaGmmaWarpSpecializedFP8ILi8ENS5_IJNS4_1CILi2EEENSA_ILi1EEESC_EEENS1_35KernelTmaWarpSpecializedCooperativeEEENS5_IJNSA_ILi256EEENSA_ILi192EEENSA_ILi64EEEEEENS_12float_e4m3_tENS5_IJlSC_lEEESK_SL_NS4_8TiledMMAINS4_8MMA_AtomIJNS4_4SM904GMMA31MMA_64x192x32_F32E4M3E4M3_SS_TNILNSP_7ScaleInE1ELSR_1EEEEEENS4_6LayoutISD_NS5_IJSC_NSA_ILi0EEESV_EEEEENS5_IJNS4_10UnderscoreESY_SY_EEEEENS4_13SM90_TMA_LOADENS4_14ComposedLayoutINS4_7SwizzleILi2ELi4ELi3EEENS4_18smem_ptr_flag_bitsILi8EEENSU_INS5_IJNSA_ILi8EEESI_EEENS5_IJSI_SC_EEEEEEEvNS4_8identityENS4_23SM90_TMA_LOAD_MULTICASTES1B_vS1C_EENS_8epilogue10collective6detail29Sm90TmaWarpSpecializedAdapterINS1G_15DefaultEpilogueISK_SL_SL_NS1F_6thread17LinearCombinationISK_Li1EffLNS1K_9ScaleType4KindE0ELNS_15FloatRoundStyleE2ESK_EENS1_15EpilogueDefaultEEEEEvvEEEEvNT_6ParamsE)
        .other          _ZN7cutlass13device_kernelINS_4gemm6kernel13GemmUniversalIN4cute5tupleIJiiiiEEENS1_10collective13CollectiveMmaINS1_37MainloopSm90TmaGmmaWarpSpecializedFP8ILi8ENS5_IJNS4_1CILi2EEENSA_ILi1EEESC_EEENS1_35KernelTmaWarpSpecializedCooperativeEEENS5_IJNSA_ILi256EEENSA_ILi192EEENSA_ILi64EEEEEENS_12float_e4m3_tENS5_IJlSC_lEEESK_SL_NS4_8TiledMMAINS4_8MMA_AtomIJNS4_4SM904GMMA31MMA_64x192x32_F32E4M3E4M3_SS_TNILNSP_7ScaleInE1ELSR_1EEEEEENS4_6LayoutISD_NS5_IJSC_NSA_ILi0EEESV_EEEEENS5_IJNS4_10UnderscoreESY_SY_EEEEENS4_13SM90_TMA_LOADENS4_14ComposedLayoutINS4_7SwizzleILi2ELi4ELi3EEENS4_18smem_ptr_flag_bitsILi8EEENSU_INS5_IJNSA_ILi8EEESI_EEENS5_IJSI_SC_EEEEEEEvNS4_8identityENS4_23SM90_TMA_LOAD_MULTICASTES1B_vS1C_EENS_8epilogue10collective6detail29Sm90TmaWarpSpecializedAdapterINS1G_15DefaultEpilogueISK_SL_SL_NS1F_6thread17LinearCombinationISK_Li1EffLNS1K_9ScaleType4KindE0ELNS_15FloatRoundStyleE2ESK_EENS1_15EpilogueDefaultEEEEEvvEEEEvNT_6ParamsE,@"STO_CUDA_ENTRY STV_DEFAULT"
_ZN7cutlass13device_kernelINS_4gemm6kernel13GemmUniversalIN4cute5tupleIJiiiiEEENS1_10collective13CollectiveMmaINS1_37MainloopSm90TmaGmmaWarpSpecializedFP8ILi8ENS5_IJNS4_1CILi2EEENSA_ILi1EEESC_EEENS1_35KernelTmaWarpSpecializedCooperativeEEENS5_IJNSA_ILi256EEENSA_ILi192EEENSA_ILi64EEEEEENS_12float_e4m3_tENS5_IJlSC_lEEESK_SL_NS4_8TiledMMAINS4_8MMA_AtomIJNS4_4SM904GMMA31MMA_64x192x32_F32E4M3E4M3_SS_TNILNSP_7ScaleInE1ELSR_1EEEEEENS4_6LayoutISD_NS5_IJSC_NSA_ILi0EEESV_EEEEENS5_IJNS4_10UnderscoreESY_SY_EEEEENS4_13SM90_TMA_LOADENS4_14ComposedLayoutINS4_7SwizzleILi2ELi4ELi3EEENS4_18smem_ptr_flag_bitsILi8EEENSU_INS5_IJNSA_ILi8EEESI_EEENS5_IJSI_SC_EEEEEEEvNS4_8identityENS4_23SM90_TMA_LOAD_MULTICASTES1B_vS1C_EENS_8epilogue10collective6detail29Sm90TmaWarpSpecializedAdapterINS1G_15DefaultEpilogueISK_SL_SL_NS1F_6thread17LinearCombinationISK_Li1EffLNS1K_9ScaleType4KindE0ELNS_15FloatRoundStyleE2ESK_EENS1_15EpilogueDefaultEEEEEvvEEEEvNT_6ParamsE:
[----:B------:R-:W0:Y:S02]  /*0000*/  LDC R1, c[0x0][0x28] ;  /* 0x00000a00ff017b82 */ /* 0x000e240000000800 */
[----:B0-----:R-:W-:Y:S01]  /*0010*/  VIADD R1, R1, 0xfffffcf8 ;  /* 0xfffffcf801017836 */ /* 0x001fe20000000000 */
[----:B------:R-:W0:Y:S01]  /*0020*/  S2R R4, SR_TID.X ;  /* 0x0000000000047919 */ /* 0x000e220000002100 */
[----:B------:R-:W-:Y:S01]  /*0030*/  ELECT P0, URZ, PT ;  /* 0x00000000003f782f */ /* 0x000fe20003800000 */
[----:B------:R-:W-:Y:S01]  /*0040*/  BSSY B0, `(.L_x_0) ;  /* 0x0000015000007945 */ /* 0x000fe20003800000 */
[--C-:B0-----:R-:W-:Y:S02]  /*0050*/  SHF.R.U32.HI R0, RZ, 0x5, R4.reuse ;  /* 0x00000005ff007819 */ /* 0x101fe40000011604 */
[----:B------:R-:W-:-:S03]  /*0060*/  SHF.R.U32.HI R2, RZ, 0x7, R4 ;  /* 0x00000007ff027819 */ /* 0x000fc60000011604 */
[----:B------:R-:W0:Y:S04]  /*0070*/  SHFL.IDX PT, R3, R0, RZ, 0x1f ;  /* 0x00001fff00037589 */ /* 0x000e2800000e0000 */
[----:B------:R-:W1:Y:S01]  /*0080*/  SHFL.IDX PT, R2, R2, RZ, 0x1f ;  /* 0x00001fff02027589 */ /* 0x000e6200000e0000 */
[----:B0-----:R-:W-:Y:S02]  /*0090*/  R2UR UR4, R3 ;  /* 0x00000000030472ca */ /* 0x001fe400000e0000 */
[----:B-1----:R-:W-:-:S11]  /*00a0*/  R2UR UR6, R2 ;  /* 0x00000000020672ca */ /* 0x002fd600000e0000 */
[----:B------:R-:W-:Y:S02]  /*00b0*/  USHF.R.S32.HI UR5, URZ, 0x1f, UR4 ;  /* 0x0000001f3f057899 */ /* 0x000fe40008011404 */
[----:B------:R-:W-:Y:S02]  /*00c0*/  ISETP.NE.OR P0, PT, RZ, UR4, !P0 ;  /* 0x00000004ff007c0c */ /* 0x000fe4000c705670 */
[----:B------:R-:W-:-:S04]  /*00d0*/  ULEA.HI UR5, UR5, UR4, URZ, 0x2 ;  /* 0x0000000405057291 */ /* 0x000fc8000f8f103f */
[----:B------:R-:W-:-:S04]  /*00e0*/  ULOP3.LUT UR5, UR5, 0xfffffffc, URZ, 0xc0, !UPT ;  /* 0xfffffffc05057892 */ /* 0x000fc8000f8ec03f */
[----:B------:R-:W-:-:S03]  /*00f0*/  UIADD3 UR8, UR4, -UR5, URZ ;  /* 0x8000000504087290 */ /* 0x000fc6000fffe03f */
[----:B------:R-:W-:Y:S09]  /*0100*/  @P0 BRA `(.L_x_1) ;  /* 0x0000000000200947 */ /* 0x000ff20003800000 */
[----:B------:R-:W-:Y:S02]  /*0110*/  ULDC.64 UR4, c[0x0][0x198] ;  /* 0x0000660000047ab9 */ /* 0x000fe40000000a00 */
[----:B------:R-:W-:Y:S02]  /*0120*/  UIADD3 UR10, UP0, UR4, 0xf0, URZ ;  /* 0x000000f0040a7890 */ /* 0x000fe4000ff1e03f */
[----:B------:R-:W-:Y:S02]  /*0130*/  UIADD3 UR4, UP1, UR4, 0x1f0, URZ ;  /* 0x000001f004047890 */ /* 0x000fe4000ff3e03f */
[----:B------:R-:W-:Y:S02]  /*0140*/  UIADD3.X UR11, URZ, UR5, URZ, UP0, !UPT ;  /* 0x000000053f0b7290 */ /* 0x000fe400087fe43f */
[----:B------:R-:W-:-:S07]  /*0150*/  UIADD3.X UR5, URZ, UR5, URZ, UP1, !UPT ;  /* 0x000000053f057290 */ /* 0x000fce0008ffe43f */
[----:B------:R0:W-:Y:S02]  /*0160*/  UTMACCTL.PF [UR10] ;  /* 0x000000000a0079b9 */ /* 0x0001e40008040000 */
[----:B------:R0:W-:Y:S02]  /*0170*/  UTMACCTL.PF [UR4] ;  /* 0x00000000040079b9 */ /* 0x0001e40008040000 */
[----:B0-----:R-:W-:Y:S01]  /*0180*/  NOP ;  /* 0x0000000000007918 */ /* 0x001fe20000000000 */
.L_x_1:
[----:B------:R-:W-:Y:S05]  /*0190*/  BSYNC B0 ;  /* 0x0000000000007941 */ /* 0x000fea0003800000 */
.L_x_0:
[----:B------:R-:W0:Y:S01]  /*01a0*/  SHFL.IDX PT, R3, R0, RZ, 0x1f ;  /* 0x00001fff00037589 */ /* 0x000e2200000e0000 */
[----:B------:R-:W-:Y:S01]  /*01b0*/  UISETP.NE.AND UP0, UPT, UR8, 0x3, UPT ;  /* 0x000000030800788c */ /* 0x000fe2000bf05270 */
[----:B------:R-:W-:Y:S01]  /*01c0*/  ISETP.NE.AND P1, PT, RZ, UR6, PT ;  /* 0x00000006ff007c0c */ /* 0x000fe2000bf25270 */
[----:B------:R-:W-:Y:S02]  /*01d0*/  UIADD3 UR10, UR6, -0x1, URZ ;  /* 0xffffffff060a7890 */ /* 0x000fe4000fffe03f */
[----:B------:R-:W-:Y:S02]  /*01e0*/  UISETP.EQ.OR UP0, UPT, UR8, URZ, !UP0 ;  /* 0x0000003f0800728c */ /* 0x000fe4000c702670 */
[----:B------:R-:W-:Y:S02]  /*01f0*/  UISETP.GE.U32.AND UP1, UPT, UR10, 0x2, UPT ;  /* 0x000000020a00788c */ /* 0x000fe4000bf26070 */
[----:B------:R-:W-:-:S04]  /*0200*/  UISETP.EQ.AND UP0, UPT, UR6, URZ, UP0 ;  /* 0x0000003f0600728c */ /* 0x000fc80008702270 */
[----:B------:R-:W-:-:S04]  /*0210*/  USEL UR13, URZ, 0x1, !UP0 ;  /* 0x000000013f0d7887 */ /* 0x000fc8000c000000 */
[----:B------:R-:W-:Y:S01]  /*0220*/  USEL UR13, UR13, 0x2, UP1 ;  /* 0x000000020d0d7887 */ /* 0x000fe20008800000 */
[----:B0-----:R-:W-:-:S13]  /*0230*/  ISETP.NE.AND P0, PT, R3, RZ, PT ;  /* 0x000000ff0300720c */ /* 0x001fda0003f05270 */
[----:B------:R-:W-:Y:S05]  /*0240*/  @P0 BRA `(.L_x_2) ;  /* 0x0000000000840947 */ /* 0x000fea0003800000 */
[----:B------:R-:W-:Y:S01]  /*0250*/  ELECT P0, URZ, PT ;  /* 0x00000000003f782f */ /* 0x000fe20003800000 */
[----:B------:R-:W-:-:S12]  /*0260*/  BSSY B0, `(.L_x_2) ;  /* 0x000001f000007945 */ /* 0x000fd80003800000 */
[----:B------:R-:W-:Y:S05]  /*0270*/  @!P0 BRA `(.L_x_3) ;  /* 0x0000000000748947 */ /* 0x000fea0003800000 */
[----:B------:R-:W0:Y:S01]  /*0280*/  S2UR UR9, SR_CgaCtaId ;  /* 0x00000000000979c3 */ /* 0x000e220000008800 */
[----:B------:R-:W-:Y:S01]  /*0290*/  UMOV UR4, 0x400 ;  /* 0x0000040000047882 */ /* 0x000fe20000000000 */
[----:B------:R-:W-:Y:S01]  /*02a0*/  UMOV UR5, 0x1 ;  /* 0x0000000100057882 */ /* 0x000fe20000000000 */
[----:B------:R-:W-:Y:S02]  /*02b0*/  UMOV UR6, 0x4 ;  /* 0x0000000400067882 */ /* 0x000fe40000000000 */
[----:B------:R-:W-:-:S04]  /*02c0*/  UIADD3 UR6, -UR6, 0x100000, URZ ;  /* 0x0010000006067890 */ /* 0x000fc8000fffe13f */
[----:B------:R-:W-:Y:S02]  /*02d0*/  USHF.L.U32 UR7, UR6, 0xb, URZ ;  /* 0x0000000b06077899 */ /* 0x000fe4000800063f */
[----:B------:R-:W-:Y:S02]  /*02e0*/  USHF.L.U32 UR6, UR6, 0x1, URZ ;  /* 0x0000000106067899 */ /* 0x000fe4000800063f */
[----:B0-----:R-:W-:Y:S02]  /*02f0*/  ULEA UR9, UR9, UR4, 0x18 ;  /* 0x0000000409097291 */ /* 0x001fe4000f8ec03f */
[----:B------:R-:W-:-:S04]  /*0300*/  UIADD3 UR4, -UR5, 0x100000, URZ ;  /* 0x0010000005047890 */ /* 0x000fc8000fffe13f */
[----:B------:R-:W-:Y:S02]  /*0310*/  USHF.L.U32 UR5, UR4, 0xb, URZ ;  /* 0x0000000b04057899 */ /* 0x000fe4000800063f */
[----:B------:R-:W-:Y:S01]  /*0320*/  USHF.L.U32 UR4, UR4, 0x1, URZ ;  /* 0x0000000104047899 */ /* 0x000fe2000800063f */
[----:B------:R-:W0:Y:S11]  /*0330*/  FENCE.VIEW.ASYNC.S ;  /* 0x00000000000073c6 */ /* 0x000e360000000000 */
[----:B0-----:R0:W1:Y:S01]  /*0340*/  SYNCS.EXCH.64 URZ, [UR9], UR4 ;  /* 0x00000004093f75b2 */ /* 0x0010620008000100 */
[----:B------:R0:W2:Y:S01]  /*0350*/  SYNCS.EXCH.64 URZ, [UR9+0x40], UR6 ;  /* 0x00004006093f75b2 */ /* 0x0000a20008000100 */
[----:B------:R0:W3:Y:S01]  /*0360*/  SYNCS.EXCH.64 URZ, [UR9+0x8], UR4 ;  /* 0x00000804093f75b2 */ /* 0x0000e20008000100 */
[----:B------:R0:W4:Y:S01]  /*0370*/  SYNCS.EXCH.64 URZ, [UR9+0x48], UR6 ;  /* 0x00004806093f75b2 */ /* 0x0001220008000100 */
[----:B------:R0:W0:Y:S01]  /*0380*/  SYNCS.EXCH.64 URZ, [UR9+0x10], UR4 ;  /* 0x00001004093f75b2 */ /* 0x0000220008000100 */
        /* <DEDUP_REMOVED lines=11> */
[----:B------:R-:W-:Y:S01]  /*0440*/  NOP ;  /* 0x0000000000007918 */ /* 0x000fe20000000000 */
.L_x_3:
[----:B0-----:R-:W-:Y:S05]  /*0450*/  BSYNC B0 ;  /* 0x0000000000007941 */ /* 0x001fea0003800000 */
.L_x_2:
[----:B------:R-:W-:Y:S01]  /*0460*/  SHF.R.S32.HI R2, RZ, 0x1f, R4 ;  /* 0x0000001fff027819 */ /* 0x000fe20000011404 */
[----:B------:R-:W0:Y:S01]  /*0470*/  SHFL.IDX PT, R0, R0, RZ, 0x1f ;  /* 0x00001fff00007589 */ /* 0x000e2200000e0000 */
[----:B------:R-:W5:Y:S01]  /*0480*/  S2UR UR9, SR_CTAID.X ;  /* 0x00000000000979c3 */ /* 0x000f620000002500 */
[----:B------:R-:W-:Y:S02]  /*0490*/  ELECT P0, URZ, PT ;  /* 0x00000000003f782f */ /* 0x000fe40003800000 */
[----:B------:R-:W-:Y:S01]  /*04a0*/  LEA.HI R2, R2, R4, RZ, 0x7 ;  /* 0x0000000402027211 */ /* 0x000fe200078f38ff */
[----:B------:R-:W-:Y:S01]  /*04b0*/  ULDC UR4, c[0x0][0x150] ;  /* 0x0000540000047ab9 */ /* 0x000fe20000000800 */
[----:B------:R-:W-:Y:S01]  /*04c0*/  SHF.R.S32.HI R6, RZ, 0x1f, R3 ;  /* 0x0000001fff067819 */ /* 0x000fe20000011403 */
[----:B------:R-:W-:Y:S01]  /*04d0*/  NOP ;  /* 0x0000000000007918 */ /* 0x000fe20000000000 */
[----:B------:R-:W-:Y:S01]  /*04e0*/  LOP3.LUT R2, R2, 0xffffff80, RZ, 0xc0, !PT ;  /* 0xffffff8002027812 */ /* 0x000fe200078ec0ff */
[----:B------:R-:W-:Y:S01]  /*04f0*/  NOP ;  /* 0x0000000000007918 */ /* 0x000fe20000000000 */
[----:B------:R-:W-:Y:S01]  /*0500*/  LEA.HI R6, R6, R3, RZ, 0x2 ;  /* 0x0000000306067211 */ /* 0x000fe200078f10ff */
[----:B------:R-:W1:Y:S02]  /*0510*/  LDC R8, c[0x0][0x144] ;  /* 0x00005100ff087b82 */ /* 0x000e640000000800 */
[----:B------:R-:W-:Y:S01]  /*0520*/  IMAD.IADD R4, R4, 0x1, -R2 ;  /* 0x0000000104047824 */ /* 0x000fe200078e0a02 */
[----:B------:R-:W-:Y:S01]  /*0530*/  LOP3.LUT R6, R6, 0x3ffffffc, RZ, 0xc0, !PT ;  /* 0x3ffffffc06067812 */ /* 0x000fe200078ec0ff */
[----:B------:R-:W2:Y:S03]  /*0540*/  S2R R2, SR_CTAID.Y ;  /* 0x0000000000027919 */ /* 0x000ea60000002600 */
[----:B------:R-:W-:Y:S01]  /*0550*/  SHF.R.S32.HI R5, RZ, 0x1f, R4 ;  /* 0x0000001fff057819 */ /* 0x000fe20000011404 */
[----:B------:R-:W-:Y:S01]  /*0560*/  IMAD.IADD R6, R3, 0x1, -R6 ;  /* 0x0000000103067824 */ /* 0x000fe200078e0a06 */
[----:B------:R-:W3:Y:S02]  /*0570*/  LDC R13, c[0x0][0x148] ;  /* 0x00005200ff0d7b82 */ /* 0x000ee40000000800 */
[----:B------:R-:W-:-:S02]  /*0580*/  LEA.HI R5, R5, R4, RZ, 0x3 ;  /* 0x0000000405057211 */ /* 0x000fc400078f18ff */
[----:B0-----:R-:W-:Y:S02]  /*0590*/  ISETP.NE.OR P0, PT, R0, RZ, !P0 ;  /* 0x000000ff0000720c */ /* 0x001fe40004705670 */
[--C-:B------:R-:W-:Y:S02]  /*05a0*/  SHF.R.S32.HI R0, RZ, 0x3, R5.reuse ;  /* 0x00000003ff007819 */ /* 0x100fe40000011405 */
[----:B------:R-:W-:Y:S02]  /*05b0*/  SHF.R.S32.HI R5, RZ, 0x1f, R5 ;  /* 0x0000001fff057819 */ /* 0x000fe40000011405 */
[----:B-----5:R-:W-:Y:S02]  /*05c0*/  I2FP.F32.U32 R7, UR9 ;  /* 0x0000000900077c45 */ /* 0x020fe40008201000 */
[----:B------:R-:W-:-:S03]  /*05d0*/  LEA.HI R5, R5, R0, RZ, 0x2 ;  /* 0x0000000005057211 */ /* 0x000fc600078f10ff */
[----:B------:R-:W-:Y:S01]  /*05e0*/  FMUL R7, R7, UR4 ;  /* 0x0000000407077c20 */ /* 0x000fe20008400000 */
[----:B------:R-:W-:Y:S01]  /*05f0*/  LOP3.LUT R5, R5, 0xfffffffc, RZ, 0xc0, !PT ;  /* 0xfffffffc05057812 */ /* 0x000fe200078ec0ff */
[----:B------:R-:W-:Y:S01]  /*0600*/  VOTEU.ALL UP0, P0 ;  /* 0x00000000003f7886 */ /* 0x000fe20000000000 */
[----:B------:R-:W-:Y:S01]  /*0610*/  ULDC UR4, c[0x0][0x154] ;  /* 0x0000550000047ab9 */ /* 0x000fe20000000800 */
[----:B------:R-:W-:Y:S02]  /*0620*/  VOTEU.ALL UP1, P0 ;  /* 0x00000000003f7886 */ /* 0x000fe40000020000 */
[----:B------:R-:W0:Y:S01]  /*0630*/  F2I.U32.TRUNC.NTZ R7, R7 ;  /* 0x0000000700077305 */ /* 0x000e22000020f000 */
[----:B------:R-:W-:Y:S01]  /*0640*/  IMAD.IADD R5, R0, 0x1, -R5 ;  /* 0x0000000100057824 */ /* 0x000fe200078e0a05 */
[----:B------:R-:W5:Y:S01]  /*0650*/  @!UP0 S2UR UR7, SR_CgaCtaId ;  /* 0x00000000000789c3 */ /* 0x000f620000008800 */
[----:B------:R-:W-:Y:S02]  /*0660*/  @!UP0 UMOV UR6, 0x400 ;  /* 0x0000040000068882 */ /* 0x000fe40000000000 */
[----:B------:R-:W-:Y:S01]  /*0670*/  IMAD R5, R6, 0x4, R5 ;  /* 0x0000000406057824 */ /* 0x000fe200078e0205 */
[----:B--2---:R-:W-:-:S04]  /*0680*/  I2FP.F32.U32 R6, R2 ;  /* 0x0000000200067245 */ /* 0x004fc80000201000 */
[----:B------:R-:W-:Y:S01]  /*0690*/  LEA.HI R0, R5, R5, RZ, 0x1 ;  /* 0x0000000505007211 */ /* 0x000fe200078f08ff */
[----:B------:R-:W-:Y:S01]  /*06a0*/  FMUL R6, R6, UR4 ;  /* 0x0000000406067c20 */ /* 0x000fe20008400000 */
[----:B------:R-:W-:Y:S02]  /*06b0*/  UMOV UR4, 0x20 ;  /* 0x0000002000047882 */ /* 0x000fe40000000000 */
[----:B------:R-:W-:Y:S01]  /*06c0*/  LOP3.LUT R0, R0, 0xfffffffe, RZ, 0xc0, !PT ;  /* 0xfffffffe00007812 */ /* 0x000fe200078ec0ff */
[----:B0-----:R-:W-:Y:S01]  /*06d0*/  IMAD.MOV R11, RZ, RZ, -R7 ;  /* 0x000000ffff0b7224 */ /* 0x001fe200078e0a07 */
[----:B------:R-:W-:-:S04]  /*06e0*/  @!UP0 UIADD3 UR4, -UR4, 0x100000, URZ ;  /* 0x0010000004048890 */ /* 0x000fc8000fffe13f */
[----:B------:R-:W-:Y:S02]  /*06f0*/  @!UP0 USHF.L.U32 UR5, UR4, 0xb, URZ ;  /* 0x0000000b04058899 */ /* 0x000fe4000800063f */
[----:B------:R-:W-:Y:S01]  /*0700*/  @!UP0 USHF.L.U32 UR4, UR4, 0x1, URZ ;  /* 0x0000000104048899 */ /* 0x000fe2000800063f */
[----:B------:R-:W0:Y:S01]  /*0710*/  F2I.U32.TRUNC.NTZ R6, R6 ;  /* 0x0000000600067305 */ /* 0x000e22000020f000 */
[----:B------:R-:W2:Y:S01]  /*0720*/  LDC R7, c[0x0][0x140] ;  /* 0x00005000ff077b82 */ /* 0x000ea20000000800 */
[----:B-1----:R-:W-:Y:S02]  /*0730*/  IMAD R11, R8, R11, UR9 ;  /* 0x00000009080b7e24 */ /* 0x002fe4000f8e020b */
[----:B------:R-:W-:-:S05]  /*0740*/  IMAD.IADD R0, R5, 0x1, -R0 ;  /* 0x0000000105007824 */ /* 0x000fca00078e0a00 */
[----:B------:R-:W-:Y:S01]  /*0750*/  ISETP.NE.AND P2, PT, R0, R11, PT ;  /* 0x0000000b0000720c */ /* 0x000fe20003f45270 */
[C---:B------:R-:W-:Y:S01]  /*0760*/  IMAD.SHL.U32 R0, R5.reuse, 0x4, RZ ;  /* 0x0000000405007824 */ /* 0x040fe200078e00ff */
[----:B-----5:R-:W-:Y:S01]  /*0770*/  @!UP0 ULEA UR6, UR7, UR6, 0x18 ;  /* 0x0000000607068291 */ /* 0x020fe2000f8ec03f */
[----:B------:R-:W-:Y:S01]  /*0780*/  VOTEU.ALL UP0, P0 ;  /* 0x00000000003f7886 */ /* 0x000fe20000000000 */
[----:B------:R-:W-:Y:S01]  /*0790*/  LOP3.LUT P0, RZ, R4, 0x7, RZ, 0xc0, !PT ;  /* 0x0000000704ff7812 */ /* 0x000fe2000780c0ff */
[----:B0-----:R-:W-:Y:S01]  /*07a0*/  IMAD.MOV R12, RZ, RZ, -R6 ;  /* 0x000000ffff0c7224 */ /* 0x001fe200078e0a06 */
[----:B------:R-:W-:-:S03]  /*07b0*/  LOP3.LUT R9, R5, 0xc, R0, 0x78, !PT ;  /* 0x0000000c05097812 */ /* 0x000fc600078e7800 */
[----:B---3--:R-:W-:Y:S01]  /*07c0*/  IMAD R5, R13, R12, R2 ;  /* 0x0000000c0d057224 */ /* 0x008fe200078e0202 */
[C---:B------:R-:W-:Y:S01]  /*07d0*/  ISETP.LT.U32.AND P0, PT, R9.reuse, 0x2, !P0 ;  /* 0x000000020900780c */ /* 0x040fe20004701070 */
[----:B------:R0:W-:Y:S02]  /*07e0*/  STL [R1+0x278], R9 ;  /* 0x0002780901007387 */ /* 0x0001e40000100800 */
[----:B------:R-:W-:Y:S02]  /*07f0*/  @P2 LEA.HI R0, R9, R9, RZ, 0x1 ;  /* 0x0000000909002211 */ /* 0x000fe400078f08ff */
[----:B------:R-:W1:Y:S02]  /*0800*/  FENCE.VIEW.ASYNC.S ;  /* 0x00000000000073c6 */ /* 0x000e640000000000 */
[----:B-1----:R0:W1:Y:S01]  /*0810*/  @!UP0 SYNCS.EXCH.64 URZ, [UR6+0x90], UR4 ;  /* 0x00009004063f85b2 */ /* 0x0020620008000100 */
[----:B--2---:R-:W-:Y:S02]  /*0820*/  ISETP.EQ.U32.AND P4, PT, R7, 0x1, PT ;  /* 0x000000010700780c */ /* 0x004fe40003f82070 */
[----:B------:R-:W-:-:S04]  /*0830*/  @P2 SHF.R.S32.HI R0, RZ, 0x1, R0 ;  /* 0x00000001ff002819 */ /* 0x000fc80000011400 */
[----:B------:R-:W-:Y:S01]  /*0840*/  @P2 ISETP.NE.AND P3, PT, R0, R5, PT ;  /* 0x000000050000220c */ /* 0x000fe20003f65270 */
[----:B------:R-:W-:Y:S01]  /*0850*/  IMAD.MOV.U32 R0, RZ, RZ, 0x1 ;  /* 0x00000001ff007424 */ /* 0x000fe200078e00ff */
[----:B------:R-:W-:Y:S02]  /*0860*/  SEL R5, RZ, 0x1, !P0 ;  /* 0x00000001ff057807 */ /* 0x000fe40004000000 */
[----:B------:R-:W-:-:S04]  /*0870*/  @P2 SEL R0, RZ, 0x1, P3 ;  /* 0x00000001ff002807 */ /* 0x000fc80001800000 */
[----:B------:R-:W-:Y:S01]  /*0880*/  LOP3.LUT R0, R0, R5, RZ, 0xc0, !PT ;  /* 0x0000000500007212 */ /* 0x000fe200078ec0ff */
[----:B------:R0:W2:Y:S01]  /*0890*/  @!UP1 SYNCS.EXCH.64 URZ, [UR6+0x98], UR4 ;  /* 0x00009804063f95b2 */ /* 0x0000a20008000100 */
[----:B------:R-:W-:-:S03]  /*08a0*/  NOP ;  /* 0x0000000000007918 */ /* 0x000fc60000000000 */
[----:B------:R0:W-:Y:S01]  /*08b0*/  STL [R1+0x274], R0 ;  /* 0x0002740001007387 */ /* 0x0001e20000100800 */
[----:B-1----:R-:W-:Y:S05]  /*08c0*/  @!P4 BRA `(.L_x_4) ;  /* 0x000000000008c947 */ /* 0x002fea0003800000 */
[----:B--2-4-:R-:W-:Y:S01]  /*08d0*/  UCGABAR_ARV ;  /* 0x00000000000079c7 */ /* 0x014fe20008000000 */
[----:B------:R-:W-:Y:S05]  /*08e0*/  BRA `(.L_x_5) ;  /* 0x0000000000047947 */ /* 0x000fea0003800000 */
.L_x_4:
[----:B--2-4-:R-:W-:Y:S01]  /*08f0*/  NOP ;  /* 0x0000000000007918 */ /* 0x014fe20000000000 */
.L_x_5:
[----:B0-----:R-:W0:Y:S01]  /*0900*/  LDC R0, c[0x0][0x65c] ;  /* 0x00019700ff007b82 */ /* 0x001e220000000800 */
[----:B------:R-:W-:Y:S02]  /*0910*/  IMAD.U32 R4, RZ, RZ, UR9 ;  /* 0x00000009ff047e24 */ /* 0x000fe4000f8e00ff */
[----:B------:R-:W-:Y:S01]  /*0920*/  IMAD.MOV.U32 R5, RZ, RZ, RZ ;  /* 0x000000ffff057224 */ /* 0x000fe200078e00ff */
[----:B0-----:R-:W-:-:S13]  /*0930*/  ISETP.NE.AND P3, PT, R0, 0x1, PT ;  /* 0x000000010000780c */ /* 0x001fda0003f65270 */
[----:B------:R-:W0:Y:S01]  /*0940*/  @P3 LDC R7, c[0x0][0x10] ;  /* 0x00000400ff073b82 */ /* 0x000e220000000800 */
[----:B------:R-:W-:Y:S02]  /*0950*/  @P3 IMAD.MOV.U32 R3, RZ, RZ, RZ ;  /* 0x000000ffff033224 */ /* 0x000fe400078e00ff */
[----:B------:R-:W-:-:S05]  /*0960*/  @P3 IMAD.MOV.U32 R15, RZ, RZ, RZ ;  /* 0x000000ffff0f3224 */ /* 0x000fca00078e00ff */
[----:B------:R-:W1:Y:S01]  /*0970*/  @!P3 LDC R9, c[0x0][0xc] ;  /* 0x00000300ff09bb82 */ /* 0x000e620000000800 */
[----:B0-----:R-:W-:-:S04]  /*0980*/  @P3 IMAD.WIDE.U32 R6, R7, UR9, R2 ;  /* 0x0000000907063c25 */ /* 0x001fc8000f8e0002 */
[----:B------:R-:W-:Y:S02]  /*0990*/  @P3 IMAD.MOV.U32 R8, RZ, RZ, R6 ;  /* 0x000000ffff083224 */ /* 0x000fe400078e0006 */
[----:B------:R-:W-:Y:S02]  /*09a0*/  @P3 IMAD.IADD R16, R7, 0x1, R15 ;  /* 0x0000000107103824 */ /* 0x000fe400078e020f */
[----:B-1----:R-:W-:-:S04]  /*09b0*/  @!P3 IMAD.WIDE.U32 R4, R2, R9, R4 ;  /* 0x000000090204b225 */ /* 0x002fc800078e0004 */
[----:B------:R-:W-:Y:S02]  /*09c0*/  @!P3 IMAD.MOV.U32 R8, RZ, RZ, R4 ;  /* 0x000000ffff08b224 */ /* 0x000fe400078e0004 */
[----:B------:R-:W-:-:S03]  /*09d0*/  @!P3 IMAD.MOV.U32 R16, RZ, RZ, R5 ;  /* 0x000000ffff10b224 */ /* 0x000fc600078e0005 */
[----:B------:R0:W-:Y:S04]  /*09e0*/  STL [R1+0x280], R8 ;  /* 0x0002800801007387 */ /* 0x0001e80000100800 */
[----:B------:R0:W-:Y:S01]  /*09f0*/  STL [R1+0x27c], R16 ;  /* 0x00027c1001007387 */ /* 0x0001e20000100800 */
[----:B------:R-:W-:Y:S05]  /*0a00*/  @!P4 BRA `(.L_x_6) ;  /* 0x00000000000cc947 */ /* 0x000fea0003800000 */
[----:B------:R-:W-:Y:S01]  /*0a10*/  UCGABAR_WAIT ;  /* 0x0000000000007dc7 */ /* 0x000fe20008000000 */
[----:B------:R-:W-:Y:S01]  /*0a20*/  CCTL.IVALL ;  /* 0x00000000ff00798f */ /* 0x000fe20002000000 */
[----:B------:R-:W-:Y:S05]  /*0a30*/  BRA `(.L_x_7) ;  /* 0x0000000000047947 */ /* 0x000fea0003800000 */
.L_x_6:
[----:B------:R-:W-:Y:S06]  /*0a40*/  BAR.SYNC.DEFER_BLOCKING 0x0 ;  /* 0x0000000000007b1d */ /* 0x000fec0000010000 */
.L_x_7:
[----:B------:R-:W-:Y:S05]  /*0a50*/  @!P1 BRA `(.L_x_8) ;  /* 0x0000017800dc9947 */ /* 0x000fea0003800000 */
[----:B------:R-:W-:-:S06]  /*0a60*/  UISETP.GT.U32.AND UP0, UPT, UR10, 0x1, UPT ;  /* 0x000000010a00788c */ /* 0x000fcc000bf04070 */
[----:B------:R-:W-:-:S13]  /*0a70*/  PLOP3.LUT P0, PT, PT, PT, UP0, 0x80, 0x0 ;  /* 0x000000000000781c */ /* 0x000fda0003f0f008 */
[----:B------:R-:W-:Y:S05]  /*0a80*/  @P0 EXIT ;  /* 0x000000000000094d */ /* 0x000fea0003800000 */
[----:B------:R-:W-:Y:S01]  /*0a90*/  IMAD.MOV.U32 R5, RZ, RZ, -0x1 ;  /* 0xffffffffff057424 */ /* 0x000fe200078e00ff */
[----:B------:R-:W-:Y:S01]  /*0aa0*/  ULDC.64 UR4, c[0x0][0x650] ;  /* 0x0001940000047ab9 */ /* 0x000fe20000000a00 */
[----:B------:R-:W-:Y:S01]  /*0ab0*/  IMAD.MOV.U32 R4, RZ, RZ, -0x1 ;  /* 0xffffffffff047424 */ /* 0x000fe200078e00ff */
[----:B------:R-:W-:Y:S01]  /*0ac0*/  ISETP.GE.U32.AND P0, PT, R8, UR4, PT ;  /* 0x0000000408007c0c */ /* 0x000fe2000bf06070 */
[----:B------:R-:W-:Y:S01]  /*0ad0*/  UMOV UR10, 0xffffffff ;  /* 0xffffffff000a7882 */ /* 0x000fe20000000000 */
[----:B------:R1:W-:Y:S01]  /*0ae0*/  STL [R1+0x284], R5 ;  /* 0x0002840501007387 */ /* 0x0003e20000100800 */
[----:B------:R-:W-:Y:S02]  /*0af0*/  PRMT R0, RZ, 0x7610, R0 ;  /* 0x00007610ff007816 */ /* 0x000fe40000000000 */
[----:B------:R-:W-:Y:S01]  /*0b00*/  ISETP.GE.U32.AND.EX P0, PT, R16, UR5, PT, P0 ;  /* 0x0000000510007c0c */ /* 0x000fe2000bf06100 */
[----:B------:R1:W-:-:S12]  /*0b10*/  STL [R1+0x288], R4 ;  /* 0x0002880401007387 */ /* 0x0003d80000100800 */
[----:B-1----:R-:W-:Y:S05]  /*0b20*/  @P0 BRA `(.L_x_9) ;  /* 0x00000004003c0947 */ /* 0x002fea0003800000 */
[----:B------:R-:W-:Y:S01]  /*0b30*/  ULDC.64 UR14, c[0x0][0x628] ;  /* 0x00018a00000e7ab9 */ /* 0x000fe20000000a00 */
[----:B------:R-:W1:Y:S01]  /*0b40*/  LDC.64 R6, c[0x0][0x620] ;  /* 0x00018800ff067b82 */ /* 0x000e620000000a00 */
[----:B------:R-:W-:Y:S01]  /*0b50*/  ISETP.NE.U32.AND P0, PT, RZ, UR14, PT ;  /* 0x0000000eff007c0c */ /* 0x000fe2000bf05070 */
[----:B------:R-:W-:Y:S01]  /*0b60*/  ULDC UR11, c[0x0][0x630] ;  /* 0x00018c00000b7ab9 */ /* 0x000fe20000000800 */
[----:B------:R-:W-:Y:S02]  /*0b70*/  R2UR UR4, R8 ;  /* 0x00000000080472ca */ /* 0x000fe400000e0000 */
[----:B------:R-:W-:Y:S02]  /*0b80*/  ISETP.NE.AND.EX P0, PT, RZ, UR15, PT, P0 ;  /* 0x0000000fff007c0c */ /* 0x000fe4000bf05300 */
[----:B------:R-:W-:-:S11]  /*0b90*/  R2UR UR5, R16 ;  /* 0x00000000100572ca */ /* 0x000fd600000e0000 */
[----:B------:R-:W-:Y:S05]  /*0ba0*/  @!P0 BRA `(.L_x_10) ;  /* 0x0000000000308947 */ /* 0x000fea0003800000 */
[----:B------:R-:W-:Y:S01]  /*0bb0*/  R2UR UR4, R8 ;  /* 0x00000000080472ca */ /* 0x000fe200000e0000 */
[----:B------:R-:W-:Y:S01]  /*0bc0*/  ULDC UR8, c[0x0][0x634] ;  /* 0x00018d0000087ab9 */ /* 0x000fe20000000800 */
[----:B------:R-:W-:-:S11]  /*0bd0*/  R2UR UR10, R16 ;  /* 0x00000000100a72ca */ /* 0x000fd600000e0000 */
[----:B------:R-:W-:-:S04]  /*0be0*/  UIADD3 UR8, UP0, UR4, UR8, URZ ;  /* 0x0000000804087290 */ /* 0x000fc8000ff1e03f */
[----:B------:R-:W-:-:S04]  /*0bf0*/  UIADD3.X UR10, URZ, UR10, URZ, UP0, !UPT ;  /* 0x0000000a3f0a7290 */ /* 0x000fc800087fe43f */
[----:B------:R-:W-:-:S04]  /*0c00*/  UIMAD.WIDE.U32 UR4, UR10, UR14, URZ ;  /* 0x0000000e0a0472a5 */ /* 0x000fc8000f8e003f */
[----:B------:R-:W-:Y:S02]  /*0c10*/  UIMAD.WIDE.U32 UR6, UP0, UR8, UR15, UR4 ;  /* 0x0000000f080672a5 */ /* 0x000fe4000f800004 */
[----:B------:R-:W-:Y:S02]  /*0c20*/  UIMAD.WIDE.U32 UR4, UR8, UR14, URZ ;  /* 0x0000000e080472a5 */ /* 0x000fe4000f8e003f */
[----:B------:R-:W-:Y:S02]  /*0c30*/  UIADD3.X UR9, URZ, URZ, URZ, UP0, !UPT ;  /* 0x0000003f3f097290 */ /* 0x000fe400087fe43f */
[----:B------:R-:W-:Y:S01]  /*0c40*/  UIADD3 URZ, UP0, UR5, UR6, URZ ;  /* 0x00000006053f7290 */ /* 0x000fe2000ff1e03f */
[----:B------:R-:W-:-:S03]  /*0c50*/  UMOV UR8, UR7 ;  /* 0x0000000700087c82 */ /* 0x000fc60008000000 */
[----:B------:R-:W-:-:S12]  /*0c60*/  UIMAD.WIDE.U32.X UR4, UR10, UR15, UR8, UP0 ;  /* 0x0000000f0a0472a5 */ /* 0x000fd800080e0408 */
.L_x_10:
[----:B------:R-:W-:Y:S01]  /*0c70*/  USHF.R.U64 UR10, UR4, UR11, UR5 ;  /* 0x0000000b040a7299 */ /* 0x000fe20008001205 */
[----:B------:R-:W2:Y:S01]  /*0c80*/  LDC.64 R20, c[0x0][0x640] ;  /* 0x00019000ff147b82 */ /* 0x000ea20000000a00 */
[----:B------:R-:W-:Y:S01]  /*0c90*/  USHF.R.U32.HI UR4, URZ, UR11, UR5 ;  /* 0x0000000b3f047299 */ /* 0x000fe20008011605 */
[----:B------:R-:W-:Y:S02]  /*0ca0*/  IMAD.MOV.U32 R4, RZ, RZ, R8 ;  /* 0x000000ffff047224 */ /* 0x000fe400078e0008 */
[----:B------:R-:W-:Y:S01]  /*0cb0*/  IMAD R12, R13, R12, R2 ;  /* 0x0000000c0d0c7224 */ /* 0x000fe200078e0202 */
[----:B------:R-:W-:Y:S01]  /*0cc0*/  IADD3 R3, P0, RZ, -UR10, RZ ;  /* 0x8000000aff037c10 */ /* 0x000fe2000ff1e0ff */
[----:B------:R-:W-:Y:S02]  /*0cd0*/  IMAD.MOV.U32 R13, RZ, RZ, 0x1 ;  /* 0x00000001ff0d7424 */ /* 0x000fe400078e00ff */
[----:B------:R-:W3:Y:S02]  /*0ce0*/  LDC R10, c[0x0][0x618] ;  /* 0x00018600ff0a7b82 */ /* 0x000ee40000000800 */
[----:B------:R-:W-:-:S04]  /*0cf0*/  IMAD.X R5, RZ, RZ, ~UR4, P0 ;  /* 0x80000004ff057e24 */ /* 0x000fc800080e06ff */
[-C--:B-1----:R-:W-:Y:S02]  /*0d00*/  IMAD R0, R5, R6.reuse, RZ ;  /* 0x0000000605007224 */ /* 0x082fe400078e02ff */
[----:B------:R-:W1:Y:S01]  /*0d10*/  LDC R14, c[0x0][0x608] ;  /* 0x00018200ff0e7b82 */ /* 0x000e620000000800 */
[----:B------:R-:W-:Y:S02]  /*0d20*/  IMAD.MOV.U32 R5, RZ, RZ, R16 ;  /* 0x000000ffff057224 */ /* 0x000fe400078e0010 */
[----:B------:R-:W-:-:S05]  /*0d30*/  IMAD.WIDE.U32 R4, R3, R6, R4 ;  /* 0x0000000603047225 */ /* 0x000fca00078e0004 */
[----:B------:R-:W4:Y:S01]  /*0d40*/  LDC R18, c[0x0][0x658] ;  /* 0x00019600ff127b82 */ /* 0x000f220000000800 */
[----:B------:R-:W-:Y:S01]  /*0d50*/  IMAD R3, R3, R7, R0 ;  /* 0x0000000703037224 */ /* 0x000fe200078e0200 */
[----:B--2---:R-:W-:-:S03]  /*0d60*/  ISETP.NE.U32.AND P0, PT, R20, RZ, PT ;  /* 0x000000ff1400720c */ /* 0x004fc60003f05070 */
[----:B------:R-:W-:Y:S01]  /*0d70*/  IMAD.IADD R3, R5, 0x1, R3 ;  /* 0x0000000105037824 */ /* 0x000fe200078e0203 */
[----:B------:R-:W-:Y:S01]  /*0d80*/  ISETP.NE.AND.EX P0, PT, R21, RZ, PT, P0 ;  /* 0x000000ff1500720c */ /* 0x000fe20003f05300 */
[----:B------:R-:W-:Y:S01]  /*0d90*/  IMAD.MOV.U32 R5, RZ, RZ, -0x1 ;  /* 0xffffffffff057424 */ /* 0x000fe200078e00ff */
[----:B0-----:R-:W0:Y:S02]  /*0da0*/  LDC R16, c[0x0][0x600] ;  /* 0x00018000ff107b82 */ /* 0x001e240000000800 */
[-CC-:B---3--:R-:W-:Y:S02]  /*0db0*/  SHF.R.U64 R8, R4, R10.reuse, R3.reuse ;  /* 0x0000000a04087219 */ /* 0x188fe40000001203 */
[----:B------:R-:W-:-:S04]  /*0dc0*/  SHF.R.U32.HI R3, RZ, R10, R3 ;  /* 0x0000000aff037219 */ /* 0x000fc80000011603 */
[----:B------:R-:W2:Y:S01]  /*0dd0*/  LDC R15, c[0x0][0x648] ;  /* 0x00019200ff0f7b82 */ /* 0x000ea20000000800 */
[-CC-:B-1----:R-:W-:Y:S02]  /*0de0*/  SHF.R.U64 R23, R8, R14.reuse, R3.reuse ;  /* 0x0000000e08177219 */ /* 0x182fe40000001203 */
[----:B------:R-:W-:-:S05]  /*0df0*/  SHF.R.U32.HI R3, RZ, R14, R3 ;  /* 0x0000000eff037219 */ /* 0x000fca0000011603 */
[----:B------:R-:W1:Y:S01]  /*0e00*/  LDC R17, c[0x0][0x638] ;  /* 0x00018e00ff117b82 */ /* 0x000e620000000800 */
[-CC-:B----4-:R-:W-:Y:S02]  /*0e10*/  SHF.R.U64 R10, R23, R18.reuse, R3.reuse ;  /* 0x00000012170a7219 */ /* 0x190fe40000001203 */
[-C--:B------:R-:W-:Y:S02]  /*0e20*/  SHF.L.U32 R0, R5, R18.reuse, RZ ;  /* 0x0000001205007219 */ /* 0x080fe400000006ff */
[----:B------:R-:W-:Y:S01]  /*0e30*/  SHF.R.U32.HI R3, RZ, R18, R3 ;  /* 0x00000012ff037219 */ /* 0x000fe20000011603 */
[----:B------:R-:W-:Y:S01]  /*0e40*/  IMAD.MOV.U32 R2, RZ, RZ, R10 ;  /* 0x000000ffff027224 */ /* 0x000fe200078e000a */
[----:B------:R-:W-:Y:S01]  /*0e50*/  LOP3.LUT R0, RZ, R0, RZ, 0x33, !PT ;  /* 0x00000000ff007212 */ /* 0x000fe200078e33ff */
[----:B------:R-:W3:Y:S01]  /*0e60*/  LDC R19, c[0x0][0x610] ;  /* 0x00018400ff137b82 */ /* 0x000ee20000000800 */
[----:B------:R-:W-:Y:S05]  /*0e70*/  @!P0 BRA `(.L_x_11) ;  /* 0x0000000000288947 */ /* 0x000fea0003800000 */
[----:B------:R-:W4:Y:S02]  /*0e80*/  LDC R7, c[0x0][0x64c] ;  /* 0x00019300ff077b82 */ /* 0x000f240000000800 */
[----:B----4-:R-:W-:-:S05]  /*0e90*/  IADD3 R7, P0, R10, R7, RZ ;  /* 0x000000070a077210 */ /* 0x010fca0007f1e0ff */
[----:B------:R-:W-:-:S04]  /*0ea0*/  IMAD.X R9, RZ, RZ, R3, P0 ;  /* 0x000000ffff097224 */ /* 0x000fc800000e0603 */
[----:B------:R-:W-:-:S04]  /*0eb0*/  IMAD.WIDE.U32 R2, R9, R20, RZ ;  /* 0x0000001409027225 */ /* 0x000fc800078e00ff */
[----:B------:R-:W-:-:S04]  /*0ec0*/  IMAD.WIDE.U32 R4, P0, R7, R21, R2 ;  /* 0x0000001507047225 */ /* 0x000fc80007800002 */
[----:B------:R-:W-:-:S04]  /*0ed0*/  IMAD.WIDE.U32 R2, R7, R20, RZ ;  /* 0x0000001407027225 */ /* 0x000fc800078e00ff */
[----:B------:R-:W-:Y:S01]  /*0ee0*/  IMAD.X R7, RZ, RZ, RZ, P0 ;  /* 0x000000ffff077224 */ /* 0x000fe200000e06ff */
[----:B------:R-:W-:Y:S01]  /*0ef0*/  IADD3 RZ, P0, R3, R4, RZ ;  /* 0x0000000403ff7210 */ /* 0x000fe20007f1e0ff */
[----:B------:R-:W-:-:S04]  /*0f00*/  IMAD.MOV.U32 R6, RZ, RZ, R5 ;  /* 0x000000ffff067224 */ /* 0x000fc800078e0005 */
[----:B------:R-:W-:-:S08]  /*0f10*/  IMAD.WIDE.U32.X R2, R9, R21, R6, P0 ;  /* 0x0000001509027225 */ /* 0x000fd000000e0406 */
.L_x_11:
[----:B--2---:R-:W-:Y:S01]  /*0f20*/  SHF.R.U64 R4, R2, R15, R3 ;  /* 0x0000000f02047219 */ /* 0x004fe20000001203 */
[----:B0-----:R-:W-:Y:S01]  /*0f30*/  VIADD R5, R16, 0xffffffff ;  /* 0xffffffff10057836 */ /* 0x001fe20000000000 */
[----:B------:R-:W-:Y:S02]  /*0f40*/  SHF.L.U32 R2, R13, R18, RZ ;  /* 0x000000120d027219 */ /* 0x000fe400000006ff */
[----:B------:R-:W-:Y:S01]  /*0f50*/  LOP3.LUT R3, R23, R0, RZ, 0xc0, !PT ;  /* 0x0000000017037212 */ /* 0x000fe200078ec0ff */
[----:B------:R-:W-:Y:S01]  /*0f60*/  IMAD.MOV R6, RZ, RZ, -R4 ;  /* 0x000000ffff067224 */ /* 0x000fe200078e0a04 */
[----:B------:R-:W-:Y:S02]  /*0f70*/  SEL R0, R11, R12, !P3 ;  /* 0x0000000c0b007207 */ /* 0x000fe40005800000 */
[----:B------:R-:W-:Y:S01]  /*0f80*/  LOP3.LUT R5, R8, R5, RZ, 0xc0, !PT ;  /* 0x0000000508057212 */ /* 0x000fe200078ec0ff */
[----:B------:R-:W-:Y:S02]  /*0f90*/  IMAD R7, R2, R4, R3 ;  /* 0x0000000402077224 */ /* 0x000fe400078e0203 */
[----:B-1----:R-:W-:-:S02]  /*0fa0*/  IMAD R3, R6, R17, R10 ;  /* 0x0000001106037224 */ /* 0x002fc400078e020a */
[----:B---3--:R-:W-:Y:S02]  /*0fb0*/  IMAD R2, R7, R19, R0 ;  /* 0x0000001307027224 */ /* 0x008fe400078e0200 */
[----:B------:R-:W-:Y:S02]  /*0fc0*/  IMAD R3, R3, R16, R5 ;  /* 0x0000001003037224 */ /* 0x000fe400078e0205 */
[----:B------:R-:W-:-:S03]  /*0fd0*/  IMAD.MOV.U32 R0, RZ, RZ, 0x1 ;  /* 0x00000001ff007424 */ /* 0x000fc600078e00ff */
[----:B------:R-:W-:Y:S02]  /*0fe0*/  SEL R4, R3, R2, !P3 ;  /* 0x0000000203047207 */ /* 0x000fe40005800000 */
[----:B------:R-:W-:-:S03]  /*0ff0*/  SEL R2, R2, R3, !P3 ;  /* 0x0000000302027207 */ /* 0x000fc60005800000 */
[----:B------:R1:W-:Y:S04]  /*1000*/  STL [R1+0x288], R4 ;  /* 0x0002880401007387 */ /* 0x0003e80000100800 */
[----:B------:R1:W-:Y:S02]  /*1010*/  STL [R1+0x284], R2 ;  /* 0x0002840201007387 */ /* 0x0003e40000100800 */
.L_x_9:
[----:B------:R-:W-:-:S08]  /*1020*/  NOP ;  /* 0x0000000000007918 */ /* 0x000fd00000000000 */
[----:B------:R-:W2:Y:S02]  /*1030*/  USETMAXREG.TRY_ALLOC.CTAPOOL UP0, 0xe8 ;  /* 0x000000e8000079c8 */ /* 0x000ea40008000600 */
[----:B--2---:R-:W-:-:S13]  /*1040*/  PLOP3.LUT P0, PT, PT, PT, UP0, 0x80, 0x0 ;  /* 0x000000000000781c */ /* 0x004fda0003f0f008 */
[----:B------:R-:W-:Y:S05]  /*1050*/  @!P0 BRA `(.L_x_9) ;  /* 0xfffffffc00f08947 */ /* 0x000fea000383ffff */
[----:B------:R-:W-:Y:S01]  /*1060*/  ULDC.64 UR4, c[0x0][0x598] ;  /* 0x0001660000047ab9 */ /* 0x000fe20000000a00 */
[----:B------:R-:W-:Y:S01]  /*1070*/  ULDC.64 UR14, c[0x0][0x208] ;  /* 0x00008200000e7ab9 */ /* 0x000fe20000000a00 */
[----:B------:R-:W-:-:S04]  /*1080*/  ISETP.NE.U32.AND P0, PT, RZ, UR4, PT ;  /* 0x00000004ff007c0c */ /* 0x000fc8000bf05070 */
[----:B------:R-:W-:-:S13]  /*1090*/  ISETP.NE.AND.EX P0, PT, RZ, UR5, PT, P0 ;  /* 0x00000005ff007c0c */ /* 0x000fda000bf05300 */
[----:B------:R-:W-:Y:S05]  /*10a0*/  @!P0 BRA `(.L_x_12) ;  /* 0x0000000000208947 */ /* 0x000fea0003800000 */
[----:B-1----:R-:W1:Y:S02]  /*10b0*/  LDC.64 R2, c[0x0][0x598] ;  /* 0x00016600ff027b82 */ /* 0x002e640000000a00 */
[----:B-1----:R-:W2:Y:S02]  /*10c0*/  LDG.E.64 R2, desc[UR14][R2.64] ;  /* 0x0000000e02027981 */ /* 0x002ea4000c1e1b00 */
[----:B--2---:R-:W-:-:S04]  /*10d0*/  ISETP.NE.U32.AND P0, PT, R2, RZ, PT ;  /* 0x000000ff0200720c */ /* 0x004fc80003f05070 */
[----:B------:R-:W-:-:S13]  /*10e0*/  ISETP.NE.AND.EX P0, PT, R3, RZ, PT, P0 ;  /* 0x000000ff0300720c */ /* 0x000fda0003f05300 */
[----:B------:R-:W-:Y:S05]  /*10f0*/  @!P0 BRA `(.L_x_12) ;  /* 0x00000000000c8947 */ /* 0x000fea0003800000 */
[----:B------:R-:W2:Y:S02]  /*1100*/  LD.E R2, desc[UR14][R2.64] ;  /* 0x0000000e02027980 */ /* 0x000ea4000c101900 */
[----:B--2---:R-:W-:Y:S01]  /*1110*/  R2UR UR20, R2 ;  /* 0x00000000021472ca */ /* 0x004fe200000e0000 */
[----:B------:R-:W-:-:S14]  /*1120*/  BRA `(.L_x_13) ;  /* 0x0000000000247947 */ /* 0x000fdc0003800000 */
.L_x_12:
[----:B------:R-:W-:Y:S02]  /*1130*/  ULDC.64 UR4, c[0x0][0x588] ;  /* 0x0001620000047ab9 */ /* 0x000fe40000000a00 */
[----:B------:R-:W-:-:S04]  /*1140*/  ISETP.NE.U32.AND P0, PT, RZ, UR4, PT ;  /* 0x00000004ff007c0c */ /* 0x000fc8000bf05070 */
[----:B------:R-:W-:-:S13]  /*1150*/  ISETP.NE.AND.EX P0, PT, RZ, UR5, PT, P0 ;  /* 0x00000005ff007c0c */ /* 0x000fda000bf05300 */
[----:B------:R-:W-:Y:S05]  /*1160*/  @!P0 BRA `(.L_x_14) ;  /* 0x0000000000108947 */ /* 0x000fea0003800000 */
[----:B-1----:R-:W1:Y:S02]  /*1170*/  LDC.64 R2, c[0x0][0x588] ;  /* 0x00016200ff027b82 */ /* 0x002e640000000a00 */
[----:B-1----:R-:W2:Y:S02]  /*1180*/  LDG.E R2, desc[UR14][R2.64] ;  /* 0x0000000e02027981 */ /* 0x002ea4000c1e1900 */
[----:B--2---:R-:W-:Y:S01]  /*1190*/  R2UR UR20, R2 ;  /* 0x00000000021472ca */ /* 0x004fe200000e0000 */
[----:B------:R-:W-:-:S14]  /*11a0*/  BRA `(.L_x_13) ;  /* 0x0000000000047947 */ /* 0x000fdc0003800000 */
.L_x_14:
[----:B------:R-:W-:-:S05]  /*11b0*/  ULDC UR20, c[0x0][0x580] ;  /* 0x0001600000147ab9 */ /* 0x000fca0000000800 */
.L_x_13:
[----:B------:R-:W-:Y:S02]  /*11c0*/  ULDC.64 UR4, c[0x0][0x5a0] ;  /* 0x0001680000047ab9 */ /* 0x000fe40000000a00 */
        /* <DEDUP_REMOVED lines=11> */
.L_x_15:
        /* <DEDUP_REMOVED lines=8> */
.L_x_17:
[----:B------:R-:W-:-:S05]  /*1300*/  ULDC UR21, c[0x0][0x584] ;  /* 0x0001610000157ab9 */ /* 0x000fca0000000800 */
.L_x_16:
[----:B------:R-:W-:-:S13]  /*1310*/  LOP3.LUT P0, RZ, R0, 0xff, RZ, 0xc0, !PT ;  /* 0x000000ff00ff7812 */ /* 0x000fda000780c0ff */
[----:B------:R-:W-:Y:S05]  /*1320*/  @!P0 EXIT ;  /* 0x000000000000894d */ /* 0x000fea0003800000 */
[----:B------:R-:W-:Y:S01]  /*1330*/  ULDC UR4, c[0x0][0x28c] ;  /* 0x0000a30000047ab9 */ /* 0x000fe20000000800 */
[----:B------:R-:W-:Y:S02]  /*1340*/  ULOP3.LUT UR22, UR13, 0x1, URZ, 0xfc, !UPT ;  /* 0x000000010d167892 */ /* 0x000fe4000f8efc3f */
[----:B------:R-:W-:-:S04]  /*1350*/  UIADD3 UR4, UR4, 0x3f, URZ ;  /* 0x0000003f04047890 */ /* 0x000fc8000fffe03f */
[----:B------:R-:W-:-:S04]  /*1360*/  USHF.R.S32.HI UR5, URZ, 0x1f, UR4 ;  /* 0x0000001f3f057899 */ /* 0x000fc80008011404 */
[----:B------:R-:W-:-:S03]  /*1370*/  ULEA.HI UR5, UR5, UR4, URZ, 0x6 ;  /* 0x0000000405057291 */ /* 0x000fc6000f8f303f */
[----:B------:R-:W-:Y:S01]  /*1380*/  UMOV UR4, URZ ;  /* 0x0000003f00047c82 */ /* 0x000fe20008000000 */
[----:B------:R-:W-:-:S03]  /*1390*/  USHF.R.S32.HI UR9, URZ, 0x6, UR5 ;  /* 0x000000063f097899 */ /* 0x000fc60008011405 */
[----:B------:R-:W-:-:S09]  /*13a0*/  UMOV UR5, URZ ;  /* 0x0000003f00057c82 */ /* 0x000fd20008000000 */
.L_x_426:
[----:B------:R-:W-:Y:S01]  /*13b0*/  STL [R1+0x270], RZ ;  /* 0x000270ff01007387 */ /* 0x000fe20000100800 */
[----:B--2---:R-:W2:Y:S01]  /*13c0*/  S2UR UR18, SR_CgaCtaId ;  /* 0x00000000001279c3 */ /* 0x004ea20000008800 */
[----:B------:R-:W-:Y:S01]  /*13d0*/  UMOV UR17, 0x400 ;  /* 0x0000040000117882 */ /* 0x000fe20000000000 */
[----:B------:R-:W-:Y:S01]  /*13e0*/  UMOV UR6, URZ ;  /* 0x0000003f00067c82 */ /* 0x000fe20008000000 */
[----:B------:R-:W-:Y:S01]  /*13f0*/  STL [R1+0x26c], RZ ;  /* 0x00026cff01007387 */ /* 0x000fe20000100800 */
[----:B------:R-:W-:Y:S01]  /*1400*/  UMOV UR7, URZ ;  /* 0x0000003f00077c82 */ /* 0x000fe20008000000 */
[----:B------:R-:W-:Y:S01]  /*1410*/  UMOV UR8, URZ ;  /* 0x0000003f00087c82 */ /* 0x000fe20008000000 */
[----:B------:R-:W-:Y:S01]  /*1420*/  UMOV UR23, UR5 ;  /* 0x0000000500177c82 */ /* 0x000fe20008000000 */
[----:B------:R-:W-:Y:S01]  /*1430*/  STL [R1+0x268], RZ ;  /* 0x000268ff01007387 */ /* 0x000fe20000100800 */
[----:B01----:R-:W1:Y:S01]  /*1440*/  LDC R2, c[0x0][0x28c] ;  /* 0x0000a300ff027b82 */ /* 0x003e620000000800 */
[----:B------:R-:W-:-:S02]  /*1450*/  CS2R R4, SRZ ;  /* 0x0000000000047805 */ /* 0x000fc4000001ff00 */
[----:B------:R-:W-:Y:S01]  /*1460*/  CS2R R6, SRZ ;  /* 0x0000000000067805 */ /* 0x000fe2000001ff00 */
[----:B------:R-:W-:Y:S01]  /*1470*/  STL [R1+0x264], RZ ;  /* 0x000264ff01007387 */ /* 0x000fe20000100800 */
[----:B0-----:R-:W-:Y:S02]  /*1480*/  CS2R R8, SRZ ;  /* 0x0000000000087805 */ /* 0x001fe4000001ff00 */
[----:B------:R-:W-:Y:S02]  /*1490*/  CS2R R10, SRZ ;  /* 0x00000000000a7805 */ /* 0x000fe4000001ff00 */
[----:B------:R-:W-:Y:S01]  /*14a0*/  CS2R R12, SRZ ;  /* 0x00000000000c7805 */ /* 0x000fe2000001ff00 */
[----:B------:R-:W-:Y:S01]  /*14b0*/  STL [R1+0x260], RZ ;  /* 0x000260ff01007387 */ /* 0x000fe20000100800 */
[----:B------:R-:W-:Y:S02]  /*14c0*/  CS2R R14, SRZ ;  /* 0x00000000000e7805 */ /* 0x000fe4000001ff00 */
[----:B------:R-:W-:-:S02]  /*14d0*/  CS2R R16, SRZ ;  /* 0x0000000000107805 */ /* 0x000fc4000001ff00 */
[----:B------:R-:W-:Y:S01]  /*14e0*/  CS2R R18, SRZ ;  /* 0x0000000000127805 */ /* 0x000fe2000001ff00 */
[----:B------:R-:W-:Y:S01]  /*14f0*/  STL [R1+0x25c], RZ ;  /* 0x00025cff01007387 */ /* 0x000fe20000100800 */
[----:B------:R-:W-:Y:S02]  /*1500*/  CS2R R20, SRZ ;  /* 0x0000000000147805 */ /* 0x000fe4000001ff00 */
        /* <DEDUP_REMOVED lines=8> */
[----:B------:R-:W-:Y:S01]  /*1590*/  CS2R R226, SRZ ;  /* 0x0000000000e27805 */ /* 0x000fe2000001ff00 */
[----:B------:R-:W-:Y:S01]  /*15a0*/  IMAD.U32 R228, RZ, RZ, UR4 ;  /* 0x00000004ffe47e24 */ /* 0x000fe2000f8e00ff */
[----:B------:R-:W-:Y:S01]  /*15b0*/  STL [R1+0x250], RZ ;  /* 0x000250ff01007387 */ /* 0x000fe20000100800 */
[----:B-1----:R-:W-:Y:S02]  /*15c0*/  ISETP.GE.AND P0, PT, R2, 0x1, PT ;  /* 0x000000010200780c */ /* 0x002fe40003f06270 */
[----:B------:R-:W-:Y:S02]  /*15d0*/  CS2R R2, SRZ ;  /* 0x0000000000027805 */ /* 0x000fe4000001ff00 */
[----:B------:R-:W-:Y:S01]  /*15e0*/  CS2R R120, SRZ ;  /* 0x0000000000787805 */ /* 0x000fe2000001ff00 */
[----:B------:R-:W-:Y:S01]  /*15f0*/  STL [R1+0x24c], RZ ;  /* 0x00024cff01007387 */ /* 0x000fe20000100800 */
[----:B------:R-:W-:-:S02]  /*1600*/  CS2R R122, SRZ ;  /* 0x00000000007a7805 */ /* 0x000fc4000001ff00 */
[----:B------:R-:W-:Y:S02]  /*1610*/  CS2R R124, SRZ ;  /* 0x00000000007c7805 */ /* 0x000fe4000001ff00 */
[----:B------:R-:W-:Y:S01]  /*1620*/  CS2R R126, SRZ ;  /* 0x00000000007e7805 */ /* 0x000fe2000001ff00 */
[----:B------:R-:W-:Y:S01]  /*1630*/  STL [R1+0x248], RZ ;  /* 0x000248ff01007387 */ /* 0x000fe20000100800 */
[----:B------:R-:W-:Y:S02]  /*1640*/  CS2R R128, SRZ ;  /* 0x0000000000807805 */ /* 0x000fe4000001ff00 */
        /* <DEDUP_REMOVED lines=120> */
[----:B------:R-:W-:Y:S01]  /*1dd0*/  CS2R R118, SRZ ;  /* 0x0000000000767805 */ /* 0x000fe2000001ff00 */
[----:B------:R-:W-:Y:S04]  /*1de0*/  STL [R1+0x1cc], RZ ;  /* 0x0001ccff01007387 */ /* 0x000fe80000100800 */
        /* <DEDUP_REMOVED lines=27> */
[----:B------:R-:W-:Y:S01]  /*1fa0*/  STL [R1+0x15c], RZ ;  /* 0x00015cff01007387 */ /* 0x000fe20000100800 */
[----:B------:R-:W0:Y:S03]  /*1fb0*/  S2R R0, SR_TID.X ;  /* 0x0000000000007919 */ /* 0x000e260000002100 */
        /* <DEDUP_REMOVED lines=8> */
[----:B0-----:R-:W-:-:S03]  /*2040*/  LOP3.LUT R0, R0, 0x80, RZ, 0xc0, !PT ;  /* 0x0000008000007812 */ /* 0x001fc600078ec0ff */
[----:B------:R-:W-:Y:S01]  /*2050*/  STL [R1+0x138], RZ ;  /* 0x000138ff01007387 */ /* 0x000fe20000100800 */
[----:B------:R-:W-:-:S03]  /*2060*/  SHF.R.U32.HI R0, RZ, 0x7, R0 ;  /* 0x00000007ff007819 */ /* 0x000fc60000011600 */
        /* <DEDUP_REMOVED lines=33> */
[----:B------:R-:W0:Y:S04]  /*2280*/  SHFL.IDX PT, R0, R0, RZ, 0x1f ;  /* 0x00001fff00007589 */ /* 0x000e2800000e0000 */
[----:B------:R1:W-:Y:S04]  /*2290*/  STL [R1+0xb0], RZ ;  /* 0x0000b0ff01007387 */ /* 0x0003e80000100800 */
[----:B------:R1:W-:Y:S04]  /*22a0*/  STL [R1+0xac], RZ ;  /* 0x0000acff01007387 */ /* 0x0003e80000100800 */
[----:B------:R1:W-:Y:S04]  /*22b0*/  STL [R1+0xa8], RZ ;  /* 0x0000a8ff01007387 */ /* 0x0003e80000100800 */
[----:B------:R1:W-:Y:S04]  /*22c0*/  STL [R1+0xa4], RZ ;  /* 0x0000a4ff01007387 */ /* 0x0003e80000100800 */
[----:B------:R1:W-:Y:S04]  /*22d0*/  STL [R1+0xa0], RZ ;  /* 0x0000a0ff01007387 */ /* 0x0003e80000100800 */
[----:B------:R1:W-:Y:S01]  /*22e0*/  STL [R1+0x9c], RZ ;  /* 0x00009cff01007387 */ /* 0x0003e20000100800 */
[----:B0-----:R-:W-:Y:S01]  /*22f0*/  R2UR UR12, R0 ;  /* 0x00000000000c72ca */ /* 0x001fe200000e0000 */
[----:B------:R-:W-:-:S02]  /*2300*/  IMAD.MOV.U32 R0, RZ, RZ, RZ ;  /* 0x000000ffff007224 */ /* 0x000fc400078e00ff */
[----:B------:R1:W-:Y:S04]  /*2310*/  STL [R1+0x98], RZ ;  /* 0x000098ff01007387 */ /* 0x0003e80000100800 */
[----:B------:R1:W-:Y:S04]  /*2320*/  STL [R1+0x94], RZ ;  /* 0x000094ff01007387 */ /* 0x0003e80000100800 */
[----:B------:R1:W-:Y:S02]  /*2330*/  STL [R1+0x90], RZ ;  /* 0x000090ff01007387 */ /* 0x0003e40000100800 */
[----:B------:R-:W-:-:S02]  /*2340*/  ULEA.HI UR11, UR12, UR12, URZ, 0x1 ;  /* 0x0000000c0c0b7291 */ /* 0x000fc4000f8f083f */
[----:B------:R1:W-:Y:S02]  /*2350*/  STL [R1+0x8c], RZ ;  /* 0x00008cff01007387 */ /* 0x0003e40000100800 */
[----:B------:R-:W-:Y:S02]  /*2360*/  ULOP3.LUT UR16, UR11, 0xffffe, URZ, 0xc0, !UPT ;  /* 0x000ffffe0b107892 */ /* 0x000fe4000f8ec03f */
[----:B------:R1:W-:Y:S01]  /*2370*/  STL [R1+0x88], RZ ;  /* 0x000088ff01007387 */ /* 0x0003e20000100800 */
[----:B--2---:R-:W-:Y:S02]  /*2380*/  ULEA UR11, UR18, UR17, 0x18 ;  /* 0x00000011120b7291 */ /* 0x004fe4000f8ec03f */
[----:B------:R-:W-:Y:S01]  /*2390*/  UIADD3 UR16, UR12, -UR16, URZ ;  /* 0x800000100c107290 */ /* 0x000fe2000fffe03f */
[----:B------:R1:W-:Y:S03]  /*23a0*/  STL [R1+0x84], RZ ;  /* 0x000084ff01007387 */ /* 0x0003e60000100800 */
[----:B------:R-:W-:Y:S01]  /*23b0*/  ULEA UR16, UR16, UR11, 0xc ;  /* 0x0000000b10107291 */ /* 0x000fe2000f8e603f */
[----:B------:R1:W-:Y:S03]  /*23c0*/  STL [R1+0x80], RZ ;  /* 0x000080ff01007387 */ /* 0x0003e60000100800 */
[----:B------:R-:W-:Y:S01]  /*23d0*/  UIADD3 UR16, UR16, 0x180, URZ ;  /* 0x0000018010107890 */ /* 0x000fe2000fffe03f */
[----:B------:R1:W-:Y:S03]  /*23e0*/  STL [R1+0x7c], RZ ;  /* 0x00007cff01007387 */ /* 0x0003e60000100800 */
[----:B------:R-:W-:Y:S01]  /*23f0*/  USHF.R.U32.HI UR12, URZ, 0x4, UR16 ;  /* 0x000000043f0c7899 */ /* 0x000fe20008011610 */
[----:B------:R1:W-:Y:S03]  /*2400*/  STL [R1+0x78], RZ ;  /* 0x000078ff01007387 */ /* 0x0003e60000100800 */
[----:B------:R-:W-:Y:S01]  /*2410*/  ULOP3.LUT UR12, UR12, 0x3fff, URZ, 0xc0, !UPT ;  /* 0x00003fff0c0c7892 */ /* 0x000fe2000f8ec03f */
[----:B------:R1:W-:Y:S04]  /*2420*/  STL [R1+0x74], RZ ;  /* 0x000074ff01007387 */ /* 0x0003e80000100800 */
        /* <DEDUP_REMOVED lines=28> */
[----:B------:R1:W-:Y:S01]  /*25f0*/  STL [R1], RZ ;  /* 0x000000ff01007387 */ /* 0x0003e20000100800 */
[----:B------:R-:W-:Y:S05]  /*2600*/  @!P0 BRA `(.L_x_18) ;  /* 0x0000002400088947 */ /* 0x000fea0003800000 */
[----:B------:R-:W-:-:S06]  /*2610*/  UISETP.NE.AND UP0, UPT, UR22, 0x3, UPT ;  /* 0x000000031600788c */ /* 0x000fcc000bf05270 */
[----:B------:R-:W-:-:S13]  /*2620*/  PLOP3.LUT P1, PT, PT, PT, UP0, 0x80, 0x0 ;  /* 0x000000000000781c */ /* 0x000fda0003f2f008 */
[----:B------:R-:W-:Y:S05]  /*2630*/  @!P1 BRA `(.L_x_19) ;  /* 0x0000000000049947 */ /* 0x000fea0003800000 */
[----:B------:R-:W-:Y:S01]  /*2640*/  BPT.TRAP 0x1 ;  /* 0x000000040000795c */ /* 0x000fe20000300000 */
.L_x_19:
[----:B------:R-:W-:Y:S01]  /*2650*/  ULEA UR6, UR5, UR11, 0x3 ;  /* 0x0000000b05067291 */ /* 0x000fe2000f8e183f */
[----:B------:R-:W-:-:S05]  /*2660*/  IMAD.U32 R0, RZ, RZ, UR4 ;  /* 0x00000004ff007e24 */ /* 0x000fca000f8e00ff */
[----:B------:R-:W-:-:S04]  /*2670*/  SHF.L.U32 R0, R0, 0x1f, RZ ;  /* 0x0000001f00007819 */ /* 0x000fc800000006ff */
[----:B------:R0:W2:Y:S01]  /*2680*/  SYNCS.PHASECHK.TRANS64.TRYWAIT P0, [UR6], R0 ;  /* 0x00000000ff0075a7 */ /* 0x0000a20008000146 */
[----:B------:R-:W-:Y:S05]  /*2690*/  @!P1 BRA `(.L_x_20) ;  /* 0x0000000000049947 */ /* 0x000fea0003800000 */
[----:B------:R-:W-:Y:S01]  /*26a0*/  BPT.TRAP 0x1 ;  /* 0x000000040000795c */ /* 0x000fe20000300000 */
.L_x_20:
[----:B--2---:R-:W-:Y:S05]  /*26b0*/  @P0 BRA `(.L_x_21) ;  /* 0x0000000000080947 */ /* 0x004fea0003800000 */
[----:B------:R-:W2:Y:S02]  /*26c0*/  SYNCS.PHASECHK.TRANS64.TRYWAIT P0, [UR6], R0 ;  /* 0x00000000ff0075a7 */ /* 0x000ea40008000146 */
[----:B--2---:R-:W-:Y:S05]  /*26d0*/  @!P0 BRA `(.L_x_22) ;  /* 0x0000017400dc8947 */ /* 0x004fea0003800000 */
.L_x_21:
[----:B------:R-:W-:Y:S01]  /*26e0*/  UIADD3 UR6, UR11, 0x20180, URZ ;  /* 0x000201800b067890 */ /* 0x000fe2000fffe03f */
[----:B------:R3:W-:Y:S01]  /*26f0*/  STL [R1+0x270], RZ ;  /* 0x000270ff01007387 */ /* 0x0007e20000100800 */
[----:B------:R-:W-:Y:S01]  /*2700*/  ULOP3.LUT UR7, UR12, 0x10000, URZ, 0xfc, !UPT ;  /* 0x000100000c077892 */ /* 0x000fe2000f8efc3f */
[----:B------:R-:W-:Y:S01]  /*2710*/  WARPGROUP.ARRIVE ;  /* 0x00000000000079c5 */ /* 0x000fe20000000000 */
[----:B------:R-:W-:Y:S01]  /*2720*/  USHF.R.U32.HI UR6, URZ, 0x4, UR6 ;  /* 0x000000043f067899 */ /* 0x000fe20008011606 */
[----:B------:R3:W-:Y:S01]  /*2730*/  STL [R1+0x26c], RZ ;  /* 0x00026cff01007387 */ /* 0x0007e20000100800 */
[----:B------:R-:W-:Y:S01]  /*2740*/  ULEA UR7, UR5, UR7, 0xa ;  /* 0x0000000705077291 */ /* 0x000fe2000f8e503f */
[----:B0-2---:R-:W-:Y:S01]  /*2750*/  IMAD.MOV.U32 R0, RZ, RZ, RZ ;  /* 0x000000ffff007224 */ /* 0x005fe200078e00ff */
[----:B------:R-:W-:Y:S01]  /*2760*/  ULOP3.LUT UR6, UR6, 0x3fff, URZ, 0xc0, !UPT ;  /* 0x00003fff06067892 */ /* 0x000fe2000f8ec03f */
[----:B------:R3:W-:Y:S01]  /*2770*/  STL [R1+0x268], RZ ;  /* 0x000268ff01007387 */ /* 0x0007e20000100800 */
[----:B------:R-:W-:Y:S01]  /*2780*/  UMOV UR17, 0x80000020 ;  /* 0x8000002000117882 */ /* 0x000fe20000000000 */
[----:B------:R-:W-:Y:S01]  /*2790*/  UMOV UR19, 0x80000020 ;  /* 0x8000002000137882 */ /* 0x000fe20000000000 */
[----:B------:R-:W-:Y:S01]  /*27a0*/  ULOP3.LUT UR6, UR6, 0x10000, URZ, 0xfc, !UPT ;  /* 0x0001000006067892 */ /* 0x000fe2000f8efc3f */
[----:B------:R3:W-:Y:S01]  /*27b0*/  STL [R1+0x264], RZ ;  /* 0x000264ff01007387 */ /* 0x0007e20000100800 */
[----:B------:R-:W-:Y:S01]  /*27c0*/  UMOV UR16, UR7 ;  /* 0x0000000700107c82 */ /* 0x000fe20008000000 */
[----:B------:R-:W-:Y:S01]  /*27d0*/  CS2R R2, SRZ ;  /* 0x0000000000027805 */ /* 0x000fe2000001ff00 */
[----:B------:R-:W-:Y:S01]  /*27e0*/  UIMAD UR8, UR5, 0x300, UR6 ;  /* 0x00000300050878a4 */ /* 0x000fe2000f8e0206 */
[----:B------:R3:W-:Y:S01]  /*27f0*/  STL [R1+0x260], RZ ;  /* 0x000260ff01007387 */ /* 0x0007e20000100800 */
[----:B------:R-:W-:Y:S01]  /*2800*/  CS2R R4, SRZ ;  /* 0x0000000000047805 */ /* 0x000fe2000001ff00 */
[----:B------:R-:W-:Y:S01]  /*2810*/  UMOV UR6, 0x2 ;  /* 0x0000000200067882 */ /* 0x000fe20000000000 */
[----:B------:R-:W-:Y:S01]  /*2820*/  CS2R R6, SRZ ;  /* 0x0000000000067805 */ /* 0x000fe2000001ff00 */
[----:B------:R3:W-:Y:S01]  /*2830*/  STL [R1+0x25c], RZ ;  /* 0x00025cff01007387 */ /* 0x0007e20000100800 */
[----:B------:R-:W-:Y:S01]  /*2840*/  CS2R R8, SRZ ;  /* 0x0000000000087805 */ /* 0x000fe2000001ff00 */
[----:B------:R-:W-:Y:S01]  /*2850*/  UMOV UR18, UR8 ;  /* 0x0000000800127c82 */ /* 0x000fe20008000000 */
[----:B------:R-:W-:Y:S01]  /*2860*/  CS2R R10, SRZ ;  /* 0x00000000000a7805 */ /* 0x000fe2000001ff00 */
[----:B------:R3:W-:Y:S01]  /*2870*/  STL [R1+0x258], RZ ;  /* 0x000258ff01007387 */ /* 0x0007e20000100800 */
[----:B------:R-:W-:Y:S01]  /*2880*/  QGMMA.64x192x32.F32.E4M3.E4M3 R120, gdesc[UR16], RZ, !UPT ;  /* 0x02e00000107879f3 */ /* 0x000fe2000c7008ff */
[----:B------:R-:W-:Y:S01]  /*2890*/  UIADD3 UR16, UR7, 0x200, URZ ;  /* 0x0000020007107890 */ /* 0x000fe2000fffe03f */
[----:B------:R-:W-:Y:S01]  /*28a0*/  CS2R R12, SRZ ;  /* 0x00000000000c7805 */ /* 0x000fe2000001ff00 */
[----:B------:R3:W-:Y:S01]  /*28b0*/  STL [R1+0x254], RZ ;  /* 0x000254ff01007387 */ /* 0x0007e20000100800 */
[----:B------:R-:W-:Y:S01]  /*28c0*/  UMOV UR17, 0x80000020 ;  /* 0x8000002000117882 */ /* 0x000fe20000000000 */
[----:B------:R-:W-:-:S02]  /*28d0*/  CS2R R14, SRZ ;  /* 0x00000000000e7805 */ /* 0x000fc4000001ff00 */
[----:B------:R-:W-:Y:S01]  /*28e0*/  CS2R R16, SRZ ;  /* 0x0000000000107805 */ /* 0x000fe2000001ff00 */
[----:B------:R3:W-:Y:S01]  /*28f0*/  STL [R1+0x250], RZ ;  /* 0x000250ff01007387 */ /* 0x0007e20000100800 */
[----:B------:R-:W-:Y:S02]  /*2900*/  CS2R R18, SRZ ;  /* 0x0000000000127805 */ /* 0x000fe4000001ff00 */
[----:B------:R-:W-:Y:S02]  /*2910*/  CS2R R20, SRZ ;  /* 0x0000000000147805 */ /* 0x000fe4000001ff00 */
[----:B------:R-:W-:Y:S01]  /*2920*/  CS2R R22, SRZ ;  /* 0x0000000000167805 */ /* 0x000fe2000001ff00 */
[----:B------:R3:W-:Y:S01]  /*2930*/  STL [R1+0x24c], RZ ;  /* 0x00024cff01007387 */ /* 0x0007e20000100800 */
[----:B------:R-:W-:Y:S02]  /*2940*/  CS2R R216, SRZ ;  /* 0x0000000000d87805 */ /* 0x000fe4000001ff00 */
[----:B------:R-:W-:-:S02]  /*2950*/  CS2R R218, SRZ ;  /* 0x0000000000da7805 */ /* 0x000fc4000001ff00 */
[----:B------:R-:W-:Y:S01]  /*2960*/  CS2R R220, SRZ ;  /* 0x0000000000dc7805 */ /* 0x000fe2000001ff00 */
[----:B------:R3:W-:Y:S01]  /*2970*/  STL [R1+0x248], RZ ;  /* 0x000248ff01007387 */ /* 0x0007e20000100800 */
[----:B------:R-:W-:Y:S02]  /*2980*/  CS2R R222, SRZ ;  /* 0x0000000000de7805 */ /* 0x000fe4000001ff00 */
[----:B------:R-:W-:Y:S02]  /*2990*/  CS2R R224, SRZ ;  /* 0x0000000000e07805 */ /* 0x000fe4000001ff00 */
[----:B------:R-:W-:Y:S01]  /*29a0*/  CS2R R226, SRZ ;  /* 0x0000000000e27805 */ /* 0x000fe2000001ff00 */
[----:B------:R3:W-:Y:S01]  /*29b0*/  STL [R1+0x244], RZ ;  /* 0x000244ff01007387 */ /* 0x0007e20000100800 */
[----:B------:R-:W-:Y:S01]  /*29c0*/  QGMMA.64x192x32.F32.E4M3.E4M3 R24, gdesc[UR16], RZ, !UPT ;  /* 0x02e00000101879f3 */ /* 0x000fe2000c7008ff */
[----:B------:R-:W-:Y:S02]  /*29d0*/  UIADD3 UR16, UR7, 0x2, URZ ;  /* 0x0000000207107890 */ /* 0x000fe4000fffe03f */
[----:B------:R3:W-:Y:S01]  /*29e0*/  STL [R1+0x240], RZ ;  /* 0x000240ff01007387 */ /* 0x0007e20000100800 */
[----:B------:R-:W-:Y:S01]  /*29f0*/  UIADD3 UR18, UR8, 0x2, URZ ;  /* 0x0000000208127890 */ /* 0x000fe2000fffe03f */
[----:B------:R-:W-:-:S02]  /*2a00*/  UMOV UR17, 0x80000020 ;  /* 0x8000002000117882 */ /* 0x000fc40000000000 */
[----:B------:R3:W-:Y:S01]  /*2a10*/  STL [R1+0x23c], RZ ;  /* 0x00023cff01007387 */ /* 0x0007e20000100800 */
[----:B------:R-:W-:-:S03]  /*2a20*/  UMOV UR19, 0x80000020 ;  /* 0x8000002000137882 */ /* 0x000fc60000000000 */
        /* <DEDUP_REMOVED lines=27> */
[----:B------:R3:W-:Y:S01]  /*2be0*/  STL [R1+0x1cc], RZ ;  /* 0x0001ccff01007387 */ /* 0x0007e20000100800 */
[----:B------:R-:W-:Y:S01]  /*2bf0*/  QGMMA.64x192x32.F32.E4M3.E4M3 R120, gdesc[UR16], R120 ;  /* 0x02e00000107879f3 */ /* 0x000fe20008700878 */
[----:B------:R-:W-:-:S02]  /*2c00*/  UIADD3 UR16, UR7, 0x202, URZ ;  /* 0x0000020207107890 */ /* 0x000fc4000fffe03f */
[----:B------:R3:W-:Y:S01]  /*2c10*/  STL [R1+0x1c8], RZ ;  /* 0x0001c8ff01007387 */ /* 0x0007e20000100800 */
[----:B------:R-:W-:Y:S01]  /*2c20*/  ULDC UR7, c[0x0][0x50c] ;  /* 0x0001430000077ab9 */ /* 0x000fe20000000800 */
[----:B------:R-:W-:Y:S01]  /*2c30*/  UMOV UR17, 0x80000020 ;  /* 0x8000002000117882 */ /* 0x000fe20000000000 */
[----:B------:R-:W-:Y:S01]  /*2c40*/  UISETP.NE.AND UP0, UPT, UR7, 0x2, UPT ;  /* 0x000000020700788c */ /* 0x000fe2000bf05270 */
[----:B------:R3:W-:Y:S03]  /*2c50*/  STL [R1+0x1c4], RZ ;  /* 0x0001c4ff01007387 */ /* 0x0007e60000100800 */
[----:B------:R-:W-:Y:S01]  /*2c60*/  USEL UR7, URZ, 0x1, UP0 ;  /* 0x000000013f077887 */ /* 0x000fe20008000000 */
[----:B------:R3:W-:Y:S04]  /*2c70*/  STL [R1+0x1c0], RZ ;  /* 0x0001c0ff01007387 */ /* 0x0007e80000100800 */
[----:B------:R3:W-:Y:S01]  /*2c80*/  STL [R1+0x1bc], RZ ;  /* 0x0001bcff01007387 */ /* 0x0007e20000100800 */
[----:B------:R-:W-:-:S03]  /*2c90*/  ISETP.NE.AND P0, PT, RZ, UR7, PT ;  /* 0x00000007ff007c0c */ /* 0x000fc6000bf05270 */
[----:B------:R3:W-:Y:S01]  /*2ca0*/  STL [R1+0x1b8], RZ ;  /* 0x0001b8ff01007387 */ /* 0x0007e20000100800 */
[----:B------:R-:W-:Y:S03]  /*2cb0*/  QGMMA.64x192x32.F32.E4M3.E4M3 R24, gdesc[UR16], R24, gsb0 ;  /* 0x02e00000101879f3 */ /* 0x000fe60008000818 */
        /* <DEDUP_REMOVED lines=111> */
[----:B------:R-:W-:Y:S02]  /*33b0*/  WARPGROUP.DEPBAR.LE gsb0, 0x0 ;  /* 0x00008000000079c5 */ /* 0x000fe40000010000 */
[----:B------:R-:W-:-:S01]  /*33c0*/  FADD R227, RZ, R120 ;  /* 0x00000078ffe37221 */ /* 0x000fc20000000000 */
[----:B------:R-:W-:Y:S01]  /*33d0*/  FADD R226, RZ, R121 ;  /* 0x00000079ffe27221 */ /* 0x000fe20000000000 */
[----:B------:R-:W-:-:S01]  /*33e0*/  FADD R225, RZ, R122 ;  /* 0x0000007affe17221 */ /* 0x000fc20000000000 */
[----:B------:R-:W-:Y:S01]  /*33f0*/  FADD R224, RZ, R123 ;  /* 0x0000007bffe07221 */ /* 0x000fe20000000000 */
[----:B------:R-:W-:-:S01]  /*3400*/  FADD R223, RZ, R124 ;  /* 0x0000007cffdf7221 */ /* 0x000fc20000000000 */
[----:B------:R0:W-:Y:S01]  /*3410*/  STL [R1+0x28c], R227 ;  /* 0x00028ce301007387 */ /* 0x0001e20000100800 */
[----:B------:R-:W-:-:S01]  /*3420*/  FADD R222, RZ, R125 ;  /* 0x0000007dffde7221 */ /* 0x000fc20000000000 */
[----:B------:R-:W-:Y:S01]  /*3430*/  FADD R221, RZ, R126 ;  /* 0x0000007effdd7221 */ /* 0x000fe20000000000 */
[----:B------:R-:W-:-:S01]  /*3440*/  FADD R220, RZ, R127 ;  /* 0x0000007fffdc7221 */ /* 0x000fc20000000000 */
[----:B------:R-:W-:Y:S01]  /*3450*/  FADD R219, RZ, R128 ;  /* 0x00000080ffdb7221 */ /* 0x000fe20000000000 */
[----:B------:R-:W-:-:S01]  /*3460*/  FADD R218, RZ, R129 ;  /* 0x00000081ffda7221 */ /* 0x000fc20000000000 */
[----:B------:R-:W-:Y:S01]  /*3470*/  FADD R217, RZ, R130 ;  /* 0x00000082ffd97221 */ /* 0x000fe20000000000 */
[----:B------:R-:W-:-:S01]  /*3480*/  FADD R216, RZ, R131 ;  /* 0x00000083ffd87221 */ /* 0x000fc20000000000 */
[----:B------:R-:W-:Y:S01]  /*3490*/  FADD R23, RZ, R132 ;  /* 0x00000084ff177221 */ /* 0x000fe20000000000 */
[----:B------:R-:W-:-:S01]  /*34a0*/  FADD R22, RZ, R133 ;  /* 0x00000085ff167221 */ /* 0x000fc20000000000 */
[----:B0-----:R-:W-:Y:S01]  /*34b0*/  FADD R227, RZ, R155 ;  /* 0x0000009bffe37221 */ /* 0x001fe20000000000 */
[----:B------:R-:W-:-:S01]  /*34c0*/  FADD R21, RZ, R134 ;  /* 0x00000086ff157221 */ /* 0x000fc20000000000 */
[----:B------:R-:W-:Y:S01]  /*34d0*/  FADD R20, RZ, R135 ;  /* 0x00000087ff147221 */ /* 0x000fe20000000000 */
[----:B------:R-:W-:-:S01]  /*34e0*/  FADD R19, RZ, R136 ;  /* 0x00000088ff137221 */ /* 0x000fc20000000000 */
[----:B------:R-:W-:Y:S01]  /*34f0*/  FADD R18, RZ, R137 ;  /* 0x00000089ff127221 */ /* 0x000fe20000000000 */
[----:B------:R0:W-:Y:S01]  /*3500*/  STL [R1], R227 ;  /* 0x000000e301007387 */ /* 0x0001e20000100800 */
        /* <DEDUP_REMOVED lines=14> */
[----:B------:R0:W-:Y:S01]  /*35f0*/  STL [R1+0x4], R227 ;  /* 0x000004e301007387 */ /* 0x0001e20000100800 */
[----:B------:R-:W-:-:S01]  /*3600*/  FADD R4, RZ, R151 ;  /* 0x00000097ff047221 */ /* 0x000fc20000000000 */
[----:B------:R-:W-:Y:S01]  /*3610*/  FADD R3, RZ, R152 ;  /* 0x00000098ff037221 */ /* 0x000fe20000000000 */
[----:B------:R-:W-:-:S01]  /*3620*/  FADD R2, RZ, R153 ;  /* 0x00000099ff027221 */ /* 0x000fc20000000000 */
[----:B------:R-:W-:Y:S01]  /*3630*/  FADD R0, RZ, R154 ;  /* 0x0000009aff007221 */ /* 0x000fe20000000000 */
[----:B0-----:R-:W-:-:S05]  /*3640*/  FADD R227, RZ, R157 ;  /* 0x0000009dffe37221 */ /* 0x001fca0000000000 */
[----:B------:R0:W-:Y:S02]  /*3650*/  STL [R1+0x8], R227 ;  /* 0x000008e301007387 */ /* 0x0001e40000100800 */
        /* <DEDUP_REMOVED lines=307> */
[----:B------:R0:W-:Y:S04]  /*4990*/  STL [R1+0x270], R227 ;  /* 0x000270e301007387 */ /* 0x0001e80000100800 */
[----:B0-----:R0:W5:Y:S01]  /*49a0*/  LDL.LU R227, [R1+0x28c] ;  /* 0x00028c0001e37983 */ /* 0x0011620000300800 */
[----:B------:R-:W-:-:S05]  /*49b0*/  UMOV UR6, URZ ;  /* 0x0000003f00067c82 */ /* 0x000fca0008000000 */
.L_x_23:
[----:B------:R-:W-:-:S04]  /*49c0*/  UIADD3 UR23, UR5, 0x1, URZ ;  /* 0x0000000105177890 */ /* 0x000fc8000fffe03f */
[----:B------:R-:W-:-:S04]  /*49d0*/  UISETP.NE.AND UP0, UPT, UR23, 0x8, UPT ;  /* 0x000000081700788c */ /* 0x000fc8000bf05270 */
[----:B------:R-:W-:Y:S02]  /*49e0*/  USEL UR8, URZ, 0x1, UP0 ;  /* 0x000000013f087887 */ /* 0x000fe40008000000 */
[----:B------:R-:W-:Y:S02]  /*49f0*/  USEL UR23, UR23, URZ, UP0 ;  /* 0x0000003f17177287 */ /* 0x000fe40008000000 */
[----:B------:R-:W-:-:S06]  /*4a00*/  ULOP3.LUT UR8, UR4, UR8, URZ, 0x3c, !UPT ;  /* 0x0000000804087292 */ /* 0x000fcc000f8e3c3f */
[----:B------:R-:W-:Y:S01]  /*4a10*/  IMAD.U32 R228, RZ, RZ, UR8 ;  /* 0x00000008ffe47e24 */ /* 0x000fe2000f8e00ff */
[----:B------:R-:W-:-:S06]  /*4a20*/  UMOV UR8, 0x1 ;  /* 0x0000000100087882 */ /* 0x000fcc0000000000 */
.L_x_18:
[----:B------:R-:W-:-:S04]  /*4a30*/  UISETP.LT.AND UP0, UPT, UR9, 0x1, UPT ;  /* 0x000000010900788c */ /* 0x000fc8000bf01270 */
[----:B------:R-:W-:-:S04]  /*4a40*/  USEL UR16, UR9, 0x1, UP0 ;  /* 0x0000000109107887 */ /* 0x000fc80008000000 */
[----:B------:R-:W-:-:S04]  /*4a50*/  UIADD3 UR16, UR9, -UR16, URZ ;  /* 0x8000001009107290 */ /* 0x000fc8000fffe03f */
[----:B------:R-:W-:-:S06]  /*4a60*/  UISETP.GE.AND UP0, UPT, UR16, 0x1, UPT ;  /* 0x000000011000788c */ /* 0x000fcc000bf06270 */
[----:B------:R-:W-:-:S13]  /*4a70*/  PLOP3.LUT P0, PT, PT, PT, UP0, 0x80, 0x0 ;  /* 0x000000000000781c */ /* 0x000fda0003f0f008 */
[----:B------:R-:W-:Y:S05]  /*4a80*/  @!P0 BRA `(.L_x_24) ;  /* 0x0000002400c48947 */ /* 0x000fea0003800000 */
[----:B------:R-:W-:Y:S01]  /*4a90*/  UMOV UR24, UR16 ;  /* 0x0000001000187c82 */ /* 0x000fe20008000000 */
[----:B------:R-:W-:Y:S01]  /*4aa0*/  UMOV UR25, UR5 ;  /* 0x0000000500197c82 */ /* 0x000fe20008000000 */
[----:B------:R-:W-:-:S05]  /*4ab0*/  ULDC UR26, c[0x0][0x50c] ;  /* 0x00014300001a7ab9 */ /* 0x000fca0000000800 */
.L_x_32:
[----:B------:R-:W-:-:S06]  /*4ac0*/  UISETP.NE.AND UP0, UPT, UR22, 0x3, UPT ;  /* 0x000000031600788c */ /* 0x000fcc000bf05270 */
[----:B------:R-:W-:-:S13]  /*4ad0*/  PLOP3.LUT P1, PT, PT, PT, UP0, 0x80, 0x0 ;  /* 0x000000000000781c */ /* 0x000fda0003f2f008 */
[----:B-----5:R-:W-:Y:S05]  /*4ae0*/  @!P1 BRA `(.L_x_25) ;  /* 0x0000000000049947 */ /* 0x020fea0003800000 */
[----:B------:R-:W-:Y:S01]  /*4af0*/  BPT.TRAP 0x1 ;  /* 0x000000040000795c */ /* 0x000fe20000300000 */
.L_x_25:
[----:B------:R-:W2:Y:S01]  /*4b00*/  S2UR UR16, SR_CgaCtaId ;  /* 0x00000000001079c3 */ /* 0x000ea20000008800 */
[----:B------:R-:W-:Y:S01]  /*4b10*/  UMOV UR11, 0x400 ;  /* 0x00000400000b7882 */ /* 0x000fe20000000000 */
[----:B------:R-:W-:Y:S01]  /*4b20*/  SHF.L.U32 R229, R228, 0x1f, RZ ;  /* 0x0000001fe4e57819 */ /* 0x000fe200000006ff */
[----:B--2---:R-:W-:-:S04]  /*4b30*/  ULEA UR11, UR16, UR11, 0x18 ;  /* 0x0000000b100b7291 */ /* 0x004fc8000f8ec03f */
[----:B------:R-:W-:-:S09]  /*4b40*/  ULEA UR16, UR23, UR11, 0x3 ;  /* 0x0000000b17107291 */ /* 0x000fd2000f8e183f */
[----:B------:R2:W4:Y:S01]  /*4b50*/  SYNCS.PHASECHK.TRANS64.TRYWAIT P0, [UR16], R229 ;  /* 0x000000e5ff0075a7 */ /* 0x0005220008000150 */
[----:B------:R-:W-:Y:S05]  /*4b60*/  @!P1 BRA `(.L_x_26) ;  /* 0x0000000000049947 */ /* 0x000fea0003800000 */
[----:B------:R-:W-:Y:S01]  /*4b70*/  BPT.TRAP 0x1 ;  /* 0x000000040000795c */ /* 0x000fe20000300000 */
.L_x_26:
[----:B----4-:R-:W-:Y:S05]  /*4b80*/  @P0 BRA `(.L_x_27) ;  /* 0x0000000000080947 */ /* 0x010fea0003800000 */
[----:B------:R-:W4:Y:S02]  /*4b90*/  SYNCS.PHASECHK.TRANS64.TRYWAIT P0, [UR16], R229 ;  /* 0x000000e5ff0075a7 */ /* 0x000f240008000150 */
[----:B----4-:R-:W-:Y:S05]  /*4ba0*/  @!P0 BRA `(.L_x_28) ;  /* 0x0000015000c08947 */ /* 0x010fea0003800000 */
.L_x_27:
[----:B------:R-:W-:Y:S01]  /*4bb0*/  UIADD3 UR16, UR11, 0x20180, URZ ;  /* 0x000201800b107890 */ /* 0x000fe2000fffe03f */
[----:B------:R-:W-:Y:S01]  /*4bc0*/  WARPGROUP.ARRIVE ;  /* 0x00000000000079c5 */ /* 0x000fe20000000000 */
[----:B------:R-:W-:Y:S02]  /*4bd0*/  UISETP.NE.AND UP0, UPT, UR7, URZ, UPT ;  /* 0x0000003f0700728c */ /* 0x000fe4000bf05270 */
[----:B------:R-:W-:Y:S02]  /*4be0*/  USHF.R.U32.HI UR16, URZ, 0x4, UR16 ;  /* 0x000000043f107899 */ /* 0x000fe40008011610 */
[----:B------:R-:W-:Y:S02]  /*4bf0*/  USEL UR8, UR8, URZ, !UP0 ;  /* 0x0000003f08087287 */ /* 0x000fe4000c000000 */
[----:B------:R-:W-:Y:S02]  /*4c00*/  ULOP3.LUT UR16, UR16, 0x3fff, URZ, 0xc0, !UPT ;  /* 0x00003fff10107892 */ /* 0x000fe4000f8ec03f */
[----:B------:R-:W-:-:S02]  /*4c10*/  UISETP.NE.U32.AND UP0, UPT, UR8, URZ, UPT ;  /* 0x0000003f0800728c */ /* 0x000fc4000bf05070 */
[----:B------:R-:W-:Y:S02]  /*4c20*/  ULOP3.LUT UR7, UR12, 0x10000, URZ, 0xfc, !UPT ;  /* 0x000100000c077892 */ /* 0x000fe4000f8efc3f */
[----:B------:R-:W-:Y:S02]  /*4c30*/  ULOP3.LUT UR8, UR16, 0x10000, URZ, 0xfc, !UPT ;  /* 0x0001000010087892 */ /* 0x000fe4000f8efc3f */
[----:B------:R-:W-:Y:S02]  /*4c40*/  ULEA UR7, UR23, UR7, 0xa ;  /* 0x0000000717077291 */ /* 0x000fe4000f8e503f */
[----:B------:R-:W-:Y:S01]  /*4c50*/  UIMAD UR8, UR23, 0x300, UR8 ;  /* 0x00000300170878a4 */ /* 0x000fe2000f8e0208 */
[----:B------:R-:W-:Y:S01]  /*4c60*/  UMOV UR17, 0x80000020 ;  /* 0x8000002000117882 */ /* 0x000fe20000000000 */
[----:B------:R-:W-:Y:S01]  /*4c70*/  UMOV UR19, 0x80000020 ;  /* 0x8000002000137882 */ /* 0x000fe20000000000 */
[----:B------:R-:W-:Y:S02]  /*4c80*/  UIADD3 UR6, UR6, 0x2, URZ ;  /* 0x0000000206067890 */ /* 0x000fe4000fffe03f */
[----:B------:R-:W-:-:S02]  /*4c90*/  UMOV UR16, UR7 ;  /* 0x0000000700107c82 */ /* 0x000fc40008000000 */
[----:B------:R-:W-:Y:S02]  /*4ca0*/  UMOV UR18, UR8 ;  /* 0x0000000800127c82 */ /* 0x000fe40008000000 */
[----:B------:R-:W-:Y:S01]  /*4cb0*/  QGMMA.64x192x32.F32.E4M3.E4M3 R120, gdesc[UR16], R120, UP0 ;  /* 0x02e00000107879f3 */ /* 0x000fe2000bf00878 */
[----:B------:R-:W-:Y:S01]  /*4cc0*/  UIADD3 UR16, UR7, 0x200, URZ ;  /* 0x0000020007107890 */ /* 0x000fe2000fffe03f */
[----:B------:R-:W-:-:S15]  /*4cd0*/  UMOV UR17, 0x80000020 ;  /* 0x8000002000117882 */ /* 0x000fde0000000000 */
[----:B------:R-:W-:-:S03]  /*4ce0*/  NOP ;  /* 0x0000000000007918 */ /* 0x000fc60000000000 */
[----:B------:R-:W-:Y:S01]  /*4cf0*/  QGMMA.64x192x32.F32.E4M3.E4M3 R24, gdesc[UR16], R24, UP0 ;  /* 0x02e00000101879f3 */ /* 0x000fe2000bf00818 */
[----:B------:R-:W-:Y:S02]  /*4d00*/  UIADD3 UR16, UR7, 0x2, URZ ;  /* 0x0000000207107890 */ /* 0x000fe4000fffe03f */
[----:B------:R-:W-:Y:S01]  /*4d10*/  UIADD3 UR18, UR8, 0x2, URZ ;  /* 0x0000000208127890 */ /* 0x000fe2000fffe03f */
[----:B------:R-:W-:Y:S01]  /*4d20*/  UMOV UR17, 0x80000020 ;  /* 0x8000002000117882 */ /* 0x000fe20000000000 */
[----:B------:R-:W-:Y:S01]  /*4d30*/  UMOV UR19, 0x80000020 ;  /* 0x8000002000137882 */ /* 0x000fe20000000000 */
[----:B------:R-:W-:-:S14]  /*4d40*/  UISETP.NE.AND UP0, UPT, UR6, UR26, UPT ;  /* 0x0000001a0600728c */ /* 0x000fdc000bf05270 */
[----:B------:R-:W-:Y:S01]  /*4d50*/  QGMMA.64x192x32.F32.E4M3.E4M3 R120, gdesc[UR16], R120 ;  /* 0x02e00000107879f3 */ /* 0x000fe20008700878 */
[----:B------:R-:W-:Y:S01]  /*4d60*/  UIADD3 UR16, UR7, 0x202, URZ ;  /* 0x0000020207107890 */ /* 0x000fe2000fffe03f */
[----:B------:R-:W-:Y:S01]  /*4d70*/  UMOV UR17, 0x80000020 ;  /* 0x8000002000117882 */ /* 0x000fe20000000000 */
[----:B------:R-:W-:-:S06]  /*4d80*/  USEL UR7, URZ, 0x1, UP0 ;  /* 0x000000013f077887 */ /* 0x000fcc0008000000 */
[----:B------:R-:W-:-:S11]  /*4d90*/  ISETP.NE.AND P0, PT, RZ, UR7, PT ;  /* 0x00000007ff007c0c */ /* 0x000fd6000bf05270 */
[----:B------:R-:W-:Y:S03]  /*4da0*/  QGMMA.64x192x32.F32.E4M3.E4M3 R24, gdesc[UR16], R24, gsb0 ;  /* 0x02e00000101879f3 */ /* 0x000fe60008000818 */
[----:B------:R-:W-:Y:S02]  /*4db0*/  WARPGROUP.DEPBAR.LE gsb0, 0x1 ;  /* 0x00008000000079c5 */ /* 0x000fe40000010100 */
[----:B------:R-:W-:Y:S05]  /*4dc0*/  @!P0 BRA `(.L_x_29) ;  /* 0x0000002000788947 */ /* 0x000fea0003800000 */
[----:B------:R-:W-:Y:S02]  /*4dd0*/  WARPGROUP.DEPBAR.LE gsb0, 0x0 ;  /* 0x00008000000079c5 */ /* 0x000fe40000010000 */
[----:B-----5:R-:W-:-:S01]  /*4de0*/  FADD R227, R120, R227 ;  /* 0x000000e378e37221 */ /* 0x020fc20000000000 */
[----:B------:R-:W-:Y:S01]  /*4df0*/  FADD R226, R121, R226 ;  /* 0x000000e279e27221 */ /* 0x000fe20000000000 */
[----:B------:R-:W-:-:S01]  /*4e00*/  FADD R225, R122, R225 ;  /* 0x000000e17ae17221 */ /* 0x000fc20000000000 */
[----:B------:R-:W-:Y:S02]  /*4e10*/  FADD R224, R123, R224 ;  /* 0x000000e07be07221 */ /* 0x000fe40000000000 */
[----:B------:R4:W-:Y:S04]  /*4e20*/  STL [R1+0x28c], R227 ;  /* 0x00028ce301007387 */ /* 0x0009e80000100800 */
[----:B----4-:R-:W4:Y:S04]  /*4e30*/  LDL.LU R227, [R1+0xc] ;  /* 0x00000c0001e37983 */ /* 0x010f280000300800 */
[----:B------:R0:W-:Y:S04]  /*4e40*/  STL [R1+0x290], R226 ;  /* 0x000290e201007387 */ /* 0x0001e80000100800 */
[----:B0-----:R-:W2:Y:S04]  /*4e50*/  LDL.LU R226, [R1+0x8] ;  /* 0x0000080001e27983 */ /* 0x001ea80000300800 */
[----:B------:R0:W-:Y:S04]  /*4e60*/  STL [R1+0x294], R225 ;  /* 0x000294e101007387 */ /* 0x0001e80000100800 */
[----:B0-----:R-:W3:Y:S04]  /*4e70*/  LDL.LU R225, [R1+0x4] ;  /* 0x0000040001e17983 */ /* 0x001ee80000300800 */
[----:B------:R0:W-:Y:S04]  /*4e80*/  STL [R1+0x298], R224 ;  /* 0x000298e001007387 */ /* 0x0001e80000100800 */
[----:B0-----:R-:W3:Y:S01]  /*4e90*/  LDL.LU R224, [R1] ;  /* 0x0000000001e07983 */ /* 0x001ee20000300800 */
[----:B------:R-:W-:-:S01]  /*4ea0*/  FADD R223, R124, R223 ;  /* 0x000000df7cdf7221 */ /* 0x000fc20000000000 */
[----:B------:R-:W-:Y:S01]  /*4eb0*/  FADD R222, R125, R222 ;  /* 0x000000de7dde7221 */ /* 0x000fe20000000000 */
[----:B------:R-:W-:-:S01]  /*4ec0*/  FADD R221, R126, R221 ;  /* 0x000000dd7edd7221 */ /* 0x000fc20000000000 */
[----:B------:R-:W-:Y:S01]  /*4ed0*/  FADD R220, R127, R220 ;  /* 0x000000dc7fdc7221 */ /* 0x000fe20000000000 */
[----:B------:R-:W-:-:S01]  /*4ee0*/  FADD R219, R128, R219 ;  /* 0x000000db80db7221 */ /* 0x000fc20000000000 */
[----:B------:R-:W-:Y:S01]  /*4ef0*/  STL [R1+0x29c], R223 ;  /* 0x00029cdf01007387 */ /* 0x000fe20000100800 */
        /* <DEDUP_REMOVED lines=33> */
[----:B------:R-:W-:-:S02]  /*5110*/  FADD R0, R154, R0 ;  /* 0x000000009a007221 */ /* 0x000fc40000000000 */
[----:B------:R-:W-:Y:S04]  /*5120*/  STL [R1+0x2c0], R22 ;  /* 0x0002c01601007387 */ /* 0x000fe80000100800 */
[----:B------:R-:W-:Y:S04]  /*5130*/  STL [R1+0x2c4], R21 ;  /* 0x0002c41501007387 */ /* 0x000fe80000100800 */
[----:B------:R-:W-:Y:S04]  /*5140*/  STL [R1+0x2c8], R20 ;  /* 0x0002c81401007387 */ /* 0x000fe80000100800 */
[----:B------:R-:W-:Y:S01]  /*5150*/  STL [R1+0x2cc], R19 ;  /* 0x0002cc1301007387 */ /* 0x000fe20000100800 */
[----:B----4-:R-:W-:-:S01]  /*5160*/  FADD R227, R158, R227 ;  /* 0x000000e39ee37221 */ /* 0x010fc20000000000 */
[----:B--2---:R-:W-:Y:S01]  /*5170*/  FADD R226, R157, R226 ;  /* 0x000000e29de27221 */ /* 0x004fe20000000000 */
[----:B---3--:R-:W-:-:S01]  /*5180*/  FADD R225, R156, R225 ;  /* 0x000000e19ce17221 */ /* 0x008fc20000000000 */
[----:B------:R-:W-:-:S05]  /*5190*/  FADD R224, R155, R224 ;  /* 0x000000e09be07221 */ /* 0x000fca0000000000 */
[----:B------:R-:W-:Y:S04]  /*51a0*/  STL [R1], R224 ;  /* 0x000000e001007387 */ /* 0x000fe80000100800 */
[----:B------:R0:W-:Y:S04]  /*51b0*/  STL [R1+0xc], R227 ;  /* 0x00000ce301007387 */ /* 0x0001e80000100800 */
[----:B------:R-:W-:Y:S04]  /*51c0*/  STL [R1+0x4], R225 ;  /* 0x000004e101007387 */ /* 0x000fe80000100800 */
[----:B0-----:R-:W2:Y:S04]  /*51d0*/  LDL.LU R227, [R1+0x10] ;  /* 0x0000100001e37983 */ /* 0x001ea80000300800 */
[----:B------:R0:W-:Y:S04]  /*51e0*/  STL [R1+0x8], R226 ;  /* 0x000008e201007387 */ /* 0x0001e80000100800 */
[----:B0-----:R-:W3:Y:S04]  /*51f0*/  LDL.LU R226, [R1+0x14] ;  /* 0x0000140001e27983 */ /* 0x001ee80000300800 */
[----:B------:R-:W4:Y:S04]  /*5200*/  LDL.LU R225, [R1+0x18] ;  /* 0x0000180001e17983 */ /* 0x000f280000300800 */
        /* <DEDUP_REMOVED lines=13> */
[----:B------:R-:W4:Y:S01]  /*52e0*/  LDL.LU R19, [R1+0x50] ;  /* 0x0000500001137983 */ /* 0x000f220000300800 */
[----:B--2---:R-:W-:-:S05]  /*52f0*/  FADD R227, R159, R227 ;  /* 0x000000e39fe37221 */ /* 0x004fca0000000000 */
[----:B------:R0:W-:Y:S01]  /*5300*/  STL [R1+0x10], R227 ;  /* 0x000010e301007387 */ /* 0x0001e20000100800 */
[----:B---3--:R-:W-:-:S01]  /*5310*/  FADD R226, R160, R226 ;  /* 0x000000e2a0e27221 */ /* 0x008fc20000000000 */
[----:B----4-:R-:W-:-:S04]  /*5320*/  FADD R225, R161, R225 ;  /* 0x000000e1a1e17221 */ /* 0x010fc80000000000 */
[----:B------:R2:W-:Y:S01]  /*5330*/  STL [R1+0x14], R226 ;  /* 0x000014e201007387 */ /* 0x0005e20000100800 */
[----:B------:R-:W-:-:S03]  /*5340*/  FADD R224, R162, R224 ;  /* 0x000000e0a2e07221 */ /* 0x000fc60000000000 */
        /* <DEDUP_REMOVED lines=24> */
[----:B0-----:R-:W4:Y:S01]  /*54d0*/  LDL.LU R227, [R1+0x54] ;  /* 0x0000540001e37983 */ /* 0x001f220000300800 */
[----:B------:R-:W-:-:S03]  /*54e0*/  FADD R19, R175, R19 ;  /* 0x00000013af137221 */ /* 0x000fc60000000000 */
[----:B------:R0:W-:Y:S04]  /*54f0*/  STL [R1+0x48], R21 ;  /* 0x0000481501007387 */ /* 0x0001e80000100800 */
[----:B--2---:R-:W2:Y:S04]  /*5500*/  LDL.LU R226, [R1+0x58] ;  /* 0x0000580001e27983 */ /* 0x004ea80000300800 */
[----:B------:R0:W-:Y:S04]  /*5510*/  STL [R1+0x4c], R20 ;  /* 0x00004c1401007387 */ /* 0x0001e80000100800 */
[----:B---3--:R-:W3:Y:S04]  /*5520*/  LDL.LU R225, [R1+0x5c] ;  /* 0x00005c0001e17983 */ /* 0x008ee80000300800 */
[----:B------:R0:W-:Y:S04]  /*5530*/  STL [R1+0x50], R19 ;  /* 0x0000501301007387 */ /* 0x0001e80000100800 */
[----:B----4-:R-:W4:Y:S04]  /*5540*/  LDL.LU R224, [R1+0x60] ;  /* 0x0000600001e07983 */ /* 0x010f280000300800 */
[----:B-1----:R-:W4:Y:S04]  /*5550*/  LDL.LU R223, [R1+0x64] ;  /* 0x0000640001df7983 */ /* 0x002f280000300800 */
        /* <DEDUP_REMOVED lines=9> */
[----:B0-----:R-:W4:Y:S04]  /*55f0*/  LDL.LU R21, [R1+0x8c] ;  /* 0x00008c0001157983 */ /* 0x001f280000300800 */
[----:B------:R-:W4:Y:S04]  /*5600*/  LDL.LU R20, [R1+0x90] ;  /* 0x0000900001147983 */ /* 0x000f280000300800 */
[----:B------:R-:W4:Y:S01]  /*5610*/  LDL.LU R19, [R1+0x94] ;  /* 0x0000940001137983 */ /* 0x000f220000300800 */
[----:B------:R-:W-:-:S01]  /*5620*/  FADD R227, R176, R227 ;  /* 0x000000e3b0e37221 */ /* 0x000fc20000000000 */
[----:B--2---:R-:W-:-:S04]  /*5630*/  FADD R226, R177, R226 ;  /* 0x000000e2b1e27221 */ /* 0x004fc80000000000 */
[----:B------:R0:W-:Y:S01]  /*5640*/  STL [R1+0x54], R227 ;  /* 0x000054e301007387 */ /* 0x0001e20000100800 */
[----:B---3--:R-:W-:-:S03]  /*5650*/  FADD R225, R178, R225 ;  /* 0x000000e1b2e17221 */ /* 0x008fc60000000000 */
[----:B------:R1:W-:Y:S01]  /*5660*/  STL [R1+0x58], R226 ;  /* 0x000058e201007387 */ /* 0x0003e20000100800 */
[----:B----4-:R-:W-:-:S03]  /*5670*/  FADD R224, R179, R224 ;  /* 0x000000e0b3e07221 */ /* 0x010fc60000000000 */
        /* <DEDUP_REMOVED lines=27> */
[----:B-1----:R-:W4:Y:S04]  /*5830*/  LDL.LU R226, [R1+0x9c] ;  /* 0x00009c0001e27983 */ /* 0x002f280000300800 */
[----:B------:R1:W-:Y:S04]  /*5840*/  STL [R1+0x90], R20 ;  /* 0x0000901401007387 */ /* 0x0003e80000100800 */
[----:B--2---:R-:W2:Y:S04]  /*5850*/  LDL.LU R225, [R1+0xa0] ;  /* 0x0000a00001e17983 */ /* 0x004ea80000300800 */
[----:B------:R1:W-:Y:S04]  /*5860*/  STL [R1+0x94], R19 ;  /* 0x0000941301007387 */ /* 0x0003e80000100800 */
[----:B---3--:R-:W3:Y:S04]  /*5870*/  LDL.LU R224, [R1+0xa4] ;  /* 0x0000a40001e07983 */ /* 0x008ee80000300800 */
[----:B----4-:R-:W4:Y:S04]  /*5880*/  LDL.LU R223, [R1+0xa8] ;  /* 0x0000a80001df7983 */ /* 0x010f280000300800 */
        /* <DEDUP_REMOVED lines=10> */
[----:B-1----:R-:W4:Y:S04]  /*5930*/  LDL.LU R20, [R1+0xd4] ;  /* 0x0000d40001147983 */ /* 0x002f280000300800 */
[----:B------:R-:W4:Y:S01]  /*5940*/  LDL.LU R19, [R1+0xd8] ;  /* 0x0000d80001137983 */ /* 0x000f220000300800 */
[----:B------:R-:W-:-:S01]  /*5950*/  FADD R227, R193, R227 ;  /* 0x000000e3c1e37221 */ /* 0x000fc20000000000 */
[----:B------:R-:W-:-:S04]  /*5960*/  FADD R226, R194, R226 ;  /* 0x000000e2c2e27221 */ /* 0x000fc80000000000 */
[----:B------:R0:W-:Y:S01]  /*5970*/  STL [R1+0x98], R227 ;  /* 0x000098e301007387 */ /* 0x0001e20000100800 */
[----:B--2---:R-:W-:-:S03]  /*5980*/  FADD R225, R195, R225 ;  /* 0x000000e1c3e17221 */ /* 0x004fc60000000000 */
        /* <DEDUP_REMOVED lines=253> */
[----:B------:R-:W-:Y:S01]  /*6960*/  STL [R1+0x1ec], R227 ;  /* 0x0001ece301007387 */ /* 0x000fe20000100800 */
[----:B--2---:R-:W-:-:S03]  /*6970*/  FADD R225, R88, R225 ;  /* 0x000000e158e17221 */ /* 0x004fc60000000000 */
[----:B------:R-:W-:Y:S01]  /*6980*/  STL [R1+0x1f0], R226 ;  /* 0x0001f0e201007387 */ /* 0x000fe20000100800 */
[----:B---3--:R-:W-:-:S03]  /*6990*/  FADD R224, R89, R224 ;  /* 0x000000e059e07221 */ /* 0x008fc60000000000 */
[----:B------:R-:W-:Y:S01]  /*69a0*/  STL [R1+0x1f4], R225 ;  /* 0x0001f4e101007387 */ /* 0x000fe20000100800 */
[----:B----4-:R-:W-:-:S03]  /*69b0*/  FADD R223, R90, R223 ;  /* 0x000000df5adf7221 */ /* 0x010fc60000000000 */
[----:B------:R-:W-:Y:S01]  /*69c0*/  STL [R1+0x1f8], R224 ;  /* 0x0001f8e001007387 */ /* 0x000fe20000100800 */
[----:B------:R-:W-:-:S03]  /*69d0*/  FADD R222, R91, R222 ;  /* 0x000000de5bde7221 */ /* 0x000fc60000000000 */
        /* <DEDUP_REMOVED lines=19> */
[----:B------:R-:W-:-:S01]  /*6b10*/  FADD R20, R101, R20 ;  /* 0x0000001465147221 */ /* 0x000fc20000000000 */
[----:B------:R-:W-:-:S05]  /*6b20*/  FADD R19, R102, R19 ;  /* 0x0000001366137221 */ /* 0x000fca0000000000 */
        /* <DEDUP_REMOVED lines=22> */
[----:B---3--:R-:W-:-:S03]  /*6c90*/  FADD R20, R104, R20 ;  /* 0x0000001468147221 */ /* 0x008fc60000000000 */
[----:B0-----:R0:W5:Y:S01]  /*6ca0*/  LDL.LU R19, [R1+0x2cc] ;  /* 0x0002cc0001137983 */ /* 0x0011620000300800 */
[----:B----4-:R-:W-:-:S03]  /*6cb0*/  FADD R21, R105, R21 ;  /* 0x0000001569157221 */ /* 0x010fc60000000000 */
[----:B------:R1:W-:Y:S01]  /*6cc0*/  STL [R1+0x234], R20 ;  /* 0x0002341401007387 */ /* 0x0003e20000100800 */
[----:B------:R-:W-:-:S01]  /*6cd0*/  FADD R22, R106, R22 ;  /* 0x000000166a167221 */ /* 0x000fc20000000000 */
[----:B------:R-:W-:Y:S02]  /*6ce0*/  FADD R23, R107, R23 ;  /* 0x000000176b177221 */ /* 0x000fe40000000000 */
[----:B-1----:R0:W5:Y:S01]  /*6cf0*/  LDL.LU R20, [R1+0x2c8] ;  /* 0x0002c80001147983 */ /* 0x0021620000300800 */
[----:B------:R-:W-:-:S03]  /*6d00*/  FADD R216, R108, R216 ;  /* 0x000000d86cd87221 */ /* 0x000fc60000000000 */
[----:B------:R1:W-:Y:S01]  /*6d10*/  STL [R1+0x238], R21 ;  /* 0x0002381501007387 */ /* 0x0003e20000100800 */
[----:B------:R-:W-:-:S01]  /*6d20*/  FADD R217, R109, R217 ;  /* 0x000000d96dd97221 */ /* 0x000fc20000000000 */
[----:B------:R-:W-:Y:S02]  /*6d30*/  FADD R218, R110, R218 ;  /* 0x000000da6eda7221 */ /* 0x000fe40000000000 */
[----:B-1----:R0:W5:Y:S04]  /*6d40*/  LDL.LU R21, [R1+0x2c4] ;  /* 0x0002c40001157983 */ /* 0x0021680000300800 */
[----:B------:R1:W-:Y:S01]  /*6d50*/  STL [R1+0x23c], R22 ;  /* 0x00023c1601007387 */ /* 0x0003e20000100800 */
[----:B------:R-:W-:-:S01]  /*6d60*/  FADD R219, R111, R219 ;  /* 0x000000db6fdb7221 */ /* 0x000fc20000000000 */
[----:B------:R-:W-:-:S02]  /*6d70*/  FADD R220, R112, R220 ;  /* 0x000000dc70dc7221 */ /* 0x000fc40000000000 */
[----:B-1----:R0:W5:Y:S04]  /*6d80*/  LDL.LU R22, [R1+0x2c0] ;  /* 0x0002c00001167983 */ /* 0x0021680000300800 */
[----:B------:R1:W-:Y:S01]  /*6d90*/  STL [R1+0x240], R23 ;  /* 0x0002401701007387 */ /* 0x0003e20000100800 */
[----:B------:R-:W-:-:S01]  /*6da0*/  FADD R221, R113, R221 ;  /* 0x000000dd71dd7221 */ /* 0x000fc20000000000 */
[----:B------:R-:W-:Y:S02]  /*6db0*/  FADD R222, R114, R222 ;  /* 0x000000de72de7221 */ /* 0x000fe40000000000 */
[----:B-1----:R0:W5:Y:S04]  /*6dc0*/  LDL.LU R23, [R1+0x2bc] ;  /* 0x0002bc0001177983 */ /* 0x0021680000300800 */
[----:B------:R1:W-:Y:S01]  /*6dd0*/  STL [R1+0x244], R216 ;  /* 0x000244d801007387 */ /* 0x0003e20000100800 */
[----:B------:R-:W-:-:S03]  /*6de0*/  FADD R223, R115, R223 ;  /* 0x000000df73df7221 */ /* 0x000fc60000000000 */
        /* <DEDUP_REMOVED lines=13> */
[----:B------:R1:W-:Y:S04]  /*6ec0*/  STL [R1+0x258], R221 ;  /* 0x000258dd01007387 */ /* 0x0003e80000100800 */
        /* <DEDUP_REMOVED lines=12> */
[----:B-1----:R0:W5:Y:S01]  /*6f90*/  LDL.LU R227, [R1+0x28c] ;  /* 0x00028c0001e37983 */ /* 0x0021620000300800 */
[----:B------:R-:W-:-:S05]  /*6fa0*/  UMOV UR6, URZ ;  /* 0x0000003f00067c82 */ /* 0x000fca0008000000 */
.L_x_29:
[----:B------:R-:W-:Y:S05]  /*6fb0*/  @!P1 BRA `(.L_x_30) ;  /* 0x0000000000049947 */ /* 0x000fea0003800000 */
[----:B------:R-:W-:Y:S01]  /*6fc0*/  BPT.TRAP 0x1 ;  /* 0x000000040000795c */ /* 0x000fe20000300000 */
.L_x_30:
[----:B------:R4:W-:Y:S04]  /*6fd0*/  STL [R1+0x290], R2 ;  /* 0x0002900201007387 */ /* 0x0009e80000100800 */
[----:B----4-:R-:W4:Y:S04]  /*6fe0*/  LDL R2, [R1+0x274] ;  /* 0x0002740001027983 */ /* 0x010f280000100800 */
[----:B-----5:R0:W-:Y:S04]  /*6ff0*/  STL [R1+0x28c], R0 ;  /* 0x00028c0001007387 */ /* 0x0201e80000100800 */
[----:B0-----:R-:W3:Y:S01]  /*7000*/  LDL R0, [R1+0x278] ;  /* 0x0002780001007983 */ /* 0x001ee20000100800 */
[----:B--2---:R-:W-:Y:S01]  /*7010*/  IMAD.U32 R229, RZ, RZ, UR25 ;  /* 0x00000019ffe57e24 */ /* 0x004fe2000f8e00ff */
[----:B----4-:R-:W-:-:S02]  /*7020*/  ISETP.NE.AND P0, PT, R2, RZ, PT ;  /* 0x000000ff0200720c */ /* 0x010fc40003f05270 */
[----:B------:R0:W5:Y:S11]  /*7030*/  LDL.LU R2, [R1+0x290] ;  /* 0x0002900001027983 */ /* 0x0001760000300800 */
[----:B------:R-:W-:-:S05]  /*7040*/  @P0 LEA R229, R229, UR11, 0x3 ;  /* 0x0000000be5e50c11 */ /* 0x000fca000f8e18ff */
[----:B------:R-:W-:-:S05]  /*7050*/  @P0 VIADD R229, R229, 0x40 ;  /* 0x00000040e5e50836 */ /* 0x000fca0000000000 */
[----:B---3--:R-:W-:Y:S02]  /*7060*/  @P0 PRMT R229, R0, 0x654, R229 ;  /* 0x0000065400e50816 */ /* 0x008fe400000000e5 */
[----:B------:R0:W5:Y:S01]  /*7070*/  LDL.LU R0, [R1+0x28c] ;  /* 0x00028c0001007983 */ /* 0x0001620000300800 */
[----:B------:R-:W-:Y:S01]  /*7080*/  UISETP.GT.U32.AND UP0, UPT, UR13, 0x1, UPT ;  /* 0x000000010d00788c */ /* 0x000fe2000bf04070 */
[----:B------:R0:W-:Y:S05]  /*7090*/  @P0 SYNCS.ARRIVE.TRANS64.RED.A1T0 RZ, [R229+URZ], RZ ;  /* 0x000000ffe5ff09a7 */ /* 0x0001ea000810043f */
[----:B------:R-:W-:-:S13]  /*70a0*/  PLOP3.LUT P0, PT, PT, PT, UP0, 0x80, 0x0 ;  /* 0x000000000000781c */ /* 0x000fda0003f0f008 */
[----:B0-----:R-:W-:Y:S05]  /*70b0*/  @P0 BRA `(.L_x_31) ;  /* 0x0000000000040947 */ /* 0x001fea0003800000 */
[----:B------:R-:W-:Y:S01]  /*70c0*/  BPT.TRAP 0x1 ;  /* 0x000000040000795c */ /* 0x000fe20000300000 */
.L_x_31:
[----:B------:R-:W-:Y:S02]  /*70d0*/  UISETP.GT.AND UP2, UPT, UR24, 0x1, UPT ;  /* 0x000000011800788c */ /* 0x000fe4000bf44270 */
[----:B------:R-:W-:Y:S02]  /*70e0*/  UIADD3 UR23, UR23, 0x1, URZ ;  /* 0x0000000117177890 */ /* 0x000fe4000fffe03f */
[----:B------:R-:W-:Y:S02]  /*70f0*/  UIADD3 UR25, UR25, 0x1, URZ ;  /* 0x0000000119197890 */ /* 0x000fe4000fffe03f */
[----:B------:R-:W-:Y:S01]  /*7100*/  PLOP3.LUT P0, PT, PT, PT, UP2, 0x80, 0x0 ;  /* 0x000000000000781c */ /* 0x000fe20003f0f028 */
[----:B------:R-:W-:Y:S02]  /*7110*/  UISETP.NE.AND UP0, UPT, UR23, 0x8, UPT ;  /* 0x000000081700788c */ /* 0x000fe4000bf05270 */
[----:B------:R-:W-:Y:S02]  /*7120*/  UISETP.NE.AND UP1, UPT, UR25, 0x8, UPT ;  /* 0x000000081900788c */ /* 0x000fe4000bf25270 */
[----:B------:R-:W-:-:S02]  /*7130*/  USEL UR8, URZ, 0x1, UP0 ;  /* 0x000000013f087887 */ /* 0x000fc40008000000 */
[----:B------:R-:W-:Y:S02]  /*7140*/  UIADD3 UR24, UR24, -0x1, URZ ;  /* 0xffffffff18187890 */ /* 0x000fe4000fffe03f */
[----:B------:R-:W-:Y:S02]  /*7150*/  USEL UR23, UR23, URZ, UP0 ;  /* 0x0000003f17177287 */ /* 0x000fe40008000000 */
[----:B------:R-:W-:Y:S01]  /*7160*/  LOP3.LUT R228, R228, UR8, RZ, 0x3c, !PT ;  /* 0x00000008e4e47c12 */ /* 0x000fe2000f8e3cff */
[----:B------:R-:W-:Y:S01]  /*7170*/  USEL UR25, UR25, URZ, UP1 ;  /* 0x0000003f19197287 */ /* 0x000fe20008800000 */
[----:B------:R-:W-:Y:S01]  /*7180*/  UMOV UR8, 0x1 ;  /* 0x0000000100087882 */ /* 0x000fe20000000000 */
[----:B------:R-:W-:Y:S10]  /*7190*/  @P0 BRA `(.L_x_32) ;  /* 0xffffffd800480947 */ /* 0x000ff4000383ffff */
.L_x_24:
[----:B------:R-:W-:-:S04]  /*71a0*/  UISETP.NE.AND UP0, UPT, UR6, URZ, UPT ;  /* 0x0000003f0600728c */ /* 0x000fc8000bf05270 */
[----:B------:R-:W-:-:S06]  /*71b0*/  USEL UR6, URZ, 0x1, !UP0 ;  /* 0x000000013f067887 */ /* 0x000fcc000c000000 */
[----:B------:R-:W-:-:S13]  /*71c0*/  ISETP.NE.AND P0, PT, RZ, UR6, PT ;  /* 0x00000006ff007c0c */ /* 0x000fda000bf05270 */
[----:B------:R-:W-:Y:S05]  /*71d0*/  @!P0 BRA `(.L_x_33) ;  /* 0x0000002000e48947 */ /* 0x000fea0003800000 */
[----:B------:R-:W-:Y:S02]  /*71e0*/  WARPGROUP.DEPBAR.LE gsb0, 0x0 ;  /* 0x00008000000079c5 */ /* 0x000fe40000010000 */
[----:B-----5:R-:W-:Y:S01]  /*71f0*/  FADD R227, R120, R227 ;  /* 0x000000e378e37221 */ /* 0x020fe20000000000 */
[----:B------:R-:W-:-:S04]  /*7200*/  FADD R226, R121, R226 ;  /* 0x000000e279e27221 */ /* 0x000fc80000000000 */
[----:B------:R2:W-:Y:S04]  /*7210*/  STL [R1+0x28c], R227 ;  /* 0x00028ce301007387 */ /* 0x0005e80000100800 */
[----:B--2---:R-:W2:Y:S04]  /*7220*/  LDL.LU R227, [R1+0x4] ;  /* 0x0000040001e37983 */ /* 0x004ea80000300800 */
[----:B------:R4:W-:Y:S04]  /*7230*/  STL [R1+0x290], R226 ;  /* 0x000290e201007387 */ /* 0x0009e80000100800 */
[----:B----4-:R-:W4:Y:S01]  /*7240*/  LDL.LU R226, [R1] ;  /* 0x0000000001e27983 */ /* 0x010f220000300800 */
[----:B------:R-:W-:Y:S01]  /*7250*/  FADD R225, R122, R225 ;  /* 0x000000e17ae17221 */ /* 0x000fe20000000000 */
[----:B------:R-:W-:Y:S01]  /*7260*/  FADD R224, R123, R224 ;  /* 0x000000e07be07221 */ /* 0x000fe20000000000 */
[----:B------:R-:W-:Y:S01]  /*7270*/  FADD R223, R124, R223 ;  /* 0x000000df7cdf7221 */ /* 0x000fe20000000000 */
[----:B------:R-:W-:Y:S01]  /*7280*/  FADD R222, R125, R222 ;  /* 0x000000de7dde7221 */ /* 0x000fe20000000000 */
[----:B------:R-:W-:Y:S01]  /*7290*/  FADD R221, R126, R221 ;  /* 0x000000dd7edd7221 */ /* 0x000fe20000000000 */
[----:B------:R-:W-:Y:S01]  /*72a0*/  STL [R1+0x294], R225 ;  /* 0x000294e101007387 */ /* 0x000fe20000100800 */
        /* <DEDUP_REMOVED lines=36> */
[----:B------:R-:W-:-:S03]  /*74f0*/  FADD R0, R154, R0 ;  /* 0x000000009a007221 */ /* 0x000fc60000000000 */
[----:B------:R-:W-:Y:S04]  /*7500*/  STL [R1+0x2bc], R23 ;  /* 0x0002bc1701007387 */ /* 0x000fe80000100800 */
        /* <DEDUP_REMOVED lines=17> */
[----:B------:R0:W-:Y:S04]  /*7620*/  STL [R1+0x304], R5 ;  /* 0x0003040501007387 */ /* 0x0001e80000100800 */
[----:B0-----:R-:W3:Y:S04]  /*7630*/  LDL.LU R5, [R1+0x8] ;  /* 0x0000080001057983 */ /* 0x001ee80000300800 */
[----:B------:R-:W3:Y:S01]  /*7640*/  LDL.LU R6, [R1+0xc] ;  /* 0x00000c0001067983 */ /* 0x000ee20000300800 */
[----:B--2---:R-:W-:Y:S01]  /*7650*/  FADD R227, R156, R227 ;  /* 0x000000e39ce37221 */ /* 0x004fe20000000000 */
[----:B----4-:R-:W-:-:S05]  /*7660*/  FADD R226, R155, R226 ;  /* 0x000000e29be27221 */ /* 0x010fca0000000000 */
[----:B------:R0:W-:Y:S04]  /*7670*/  STL [R1], R226 ;  /* 0x000000e201007387 */ /* 0x0001e80000100800 */
[----:B------:R-:W2:Y:S04]  /*7680*/  LDL.LU R7, [R1+0x10] ;  /* 0x0000100001077983 */ /* 0x000ea80000300800 */
[----:B------:R4:W-:Y:S04]  /*7690*/  STL [R1+0x4], R227 ;  /* 0x000004e301007387 */ /* 0x0009e80000100800 */
[----:B------:R-:W2:Y:S04]  /*76a0*/  LDL.LU R8, [R1+0x14] ;  /* 0x0000140001087983 */ /* 0x000ea80000300800 */
        /* <DEDUP_REMOVED lines=25> */
[----:B0-----:R-:W2:Y:S04]  /*7840*/  LDL.LU R226, [R1+0x7c] ;  /* 0x00007c0001e27983 */ /* 0x001ea80000300800 */
[----:B----4-:R-:W4:Y:S01]  /*7850*/  LDL.LU R227, [R1+0x80] ;  /* 0x0000800001e37983 */ /* 0x010f220000300800 */
[----:B---3--:R-:W-:Y:S01]  /*7860*/  FADD R5, R157, R5 ;  /* 0x000000059d057221 */ /* 0x008fe20000000000 */
[----:B------:R-:W-:-:S04]  /*7870*/  FADD R6, R158, R6 ;  /* 0x000000069e067221 */ /* 0x000fc80000000000 */
[----:B------:R0:W-:Y:S04]  /*7880*/  STL [R1+0x8], R5 ;  /* 0x0000080501007387 */ /* 0x0001e80000100800 */
[----:B------:R3:W-:Y:S01]  /*7890*/  STL [R1+0xc], R6 ;  /* 0x00000c0601007387 */ /* 0x0007e20000100800 */
[----:B--2---:R-:W-:Y:S01]  /*78a0*/  FADD R7, R159, R7 ;  /* 0x000000079f077221 */ /* 0x004fe20000000000 */
[----:B------:R-:W-:-:S04]  /*78b0*/  FADD R8, R160, R8 ;  /* 0x00000008a0087221 */ /* 0x000fc80000000000 */
        /* <DEDUP_REMOVED lines=52> */
[----:B0-----:R-:W2:Y:S01]  /*7c00*/  LDL.LU R5, [R1+0x84] ;  /* 0x0000840001057983 */ /* 0x001ea20000300800 */
[----:B----4-:R-:W-:-:S03]  /*7c10*/  FADD R227, R187, R227 ;  /* 0x000000e3bbe37221 */ /* 0x010fc60000000000 */
[----:B------:R0:W-:Y:S04]  /*7c20*/  STL [R1+0x78], R225 ;  /* 0x000078e101007387 */ /* 0x0001e80000100800 */
[----:B---3--:R-:W3:Y:S04]  /*7c30*/  LDL.LU R6, [R1+0x88] ;  /* 0x0000880001067983 */ /* 0x008ee80000300800 */
[----:B------:R4:W-:Y:S04]  /*7c40*/  STL [R1+0x7c], R226 ;  /* 0x00007ce201007387 */ /* 0x0009e80000100800 */
[----:B--2---:R-:W2:Y:S04]  /*7c50*/  LDL.LU R7, [R1+0x8c] ;  /* 0x00008c0001077983 */ /* 0x004ea80000300800 */
[----:B------:R4:W-:Y:S04]  /*7c60*/  STL [R1+0x80], R227 ;  /* 0x000080e301007387 */ /* 0x0009e80000100800 */
[----:B-1----:R-:W2:Y:S04]  /*7c70*/  LDL.LU R8, [R1+0x90] ;  /* 0x0000900001087983 */ /* 0x002ea80000300800 */
        /* <DEDUP_REMOVED lines=25> */
[----:B----4-:R-:W4:Y:S04]  /*7e10*/  LDL.LU R226, [R1+0xf8] ;  /* 0x0000f80001e27983 */ /* 0x010f280000300800 */
[----:B------:R-:W4:Y:S01]  /*7e20*/  LDL.LU R227, [R1+0xfc] ;  /* 0x0000fc0001e37983 */ /* 0x000f220000300800 */
[----:B------:R-:W-:Y:S01]  /*7e30*/  FADD R5, R188, R5 ;  /* 0x00000005bc057221 */ /* 0x000fe20000000000 */
[----:B---3--:R-:W-:-:S04]  /*7e40*/  FADD R6, R189, R6 ;  /* 0x00000006bd067221 */ /* 0x008fc80000000000 */
[----:B------:R0:W-:Y:S01]  /*7e50*/  STL [R1+0x84], R5 ;  /* 0x0000840501007387 */ /* 0x0001e20000100800 */
[----:B--2---:R-:W-:-:S03]  /*7e60*/  FADD R7, R190, R7 ;  /* 0x00000007be077221 */ /* 0x004fc60000000000 */
        /* <DEDUP_REMOVED lines=53> */
[----:B----4-:R-:W-:-:S03]  /*81c0*/  FADD R226, R25, R226 ;  /* 0x000000e219e27221 */ /* 0x010fc60000000000 */
        /* <DEDUP_REMOVED lines=8> */
[----:B------:R-:W3:Y:S04]  /*8250*/  LDL.LU R9, [R1+0x110] ;  /* 0x0001100001097983 */ /* 0x000ee80000300800 */
        /* <DEDUP_REMOVED lines=23> */
[----:B0-----:R-:W3:Y:S04]  /*83d0*/  LDL.LU R225, [R1+0x170] ;  /* 0x0001700001e17983 */ /* 0x001ee80000300800 */
[----:B-1----:R-:W3:Y:S04]  /*83e0*/  LDL.LU R226, [R1+0x174] ;  /* 0x0001740001e27983 */ /* 0x002ee80000300800 */
[----:B------:R-:W3:Y:S01]  /*83f0*/  LDL.LU R227, [R1+0x178] ;  /* 0x0001780001e37983 */ /* 0x000ee20000300800 */
[----:B----4-:R-:W-:Y:S01]  /*8400*/  FADD R5, R27, R5 ;  /* 0x000000051b057221 */ /* 0x010fe20000000000 */
[----:B------:R-:W-:-:S04]  /*8410*/  FADD R6, R28, R6 ;  /* 0x000000061c067221 */ /* 0x000fc80000000000 */
[----:B------:R0:W-:Y:S01]  /*8420*/  STL [R1+0x100], R5 ;  /* 0x0001000501007387 */ /* 0x0001e20000100800 */
[----:B--2---:R-:W-:-:S03]  /*8430*/  FADD R7, R29, R7 ;  /* 0x000000071d077221 */ /* 0x004fc60000000000 */
[----:B------:R1:W-:Y:S01]  /*8440*/  STL [R1+0x104], R6 ;  /* 0x0001040601007387 */ /* 0x0003e20000100800 */
[----:B---3--:R-:W-:-:S03]  /*8450*/  FADD R8, R30, R8 ;  /* 0x000000081e087221 */ /* 0x008fc60000000000 */
        /* <DEDUP_REMOVED lines=87> */
[----:B------:R-:W-:Y:S01]  /*89d0*/  FADD R5, R58, R5 ;  /* 0x000000053a057221 */ /* 0x000fe20000000000 */
        /* <DEDUP_REMOVED lines=92> */
[----:B------:R-:W-:-:S05]  /*8fa0*/  FADD R5, R89, R5 ;  /* 0x0000000559057221 */ /* 0x000fca0000000000 */
[----:B------:R0:W-:Y:S01]  /*8fb0*/  STL [R1+0x1f8], R5 ;  /* 0x0001f80501007387 */ /* 0x0001e20000100800 */
[----:B------:R-:W-:-:S03]  /*8fc0*/  FADD R6, R90, R6 ;  /* 0x000000065a067221 */ /* 0x000fc60000000000 */
[----:B0-----:R0:W5:Y:S01]  /*8fd0*/  LDL.LU R5, [R1+0x304] ;  /* 0x0003040001057983 */ /* 0x0011620000300800 */
[----:B--2---:R-:W-:-:S03]  /*8fe0*/  FADD R7, R91, R7 ;  /* 0x000000075b077221 */ /* 0x004fc60000000000 */
[----:B------:R1:W-:Y:S01]  /*8ff0*/  STL [R1+0x1fc], R6 ;  /* 0x0001fc0601007387 */ /* 0x0003e20000100800 */
[----:B---3--:R-:W-:Y:S01]  /*9000*/  FADD R8, R92, R8 ;  /* 0x000000085c087221 */ /* 0x008fe20000000000 */
[----:B----4-:R-:W-:Y:S02]  /*9010*/  FADD R9, R93, R9 ;  /* 0x000000095d097221 */ /* 0x010fe40000000000 */
[----:B-1----:R0:W5:Y:S01]  /*9020*/  LDL.LU R6, [R1+0x300] ;  /* 0x0003000001067983 */ /* 0x0021620000300800 */
[----:B------:R-:W-:-:S03]  /*9030*/  FADD R10, R94, R10 ;  /* 0x0000000a5e0a7221 */ /* 0x000fc60000000000 */
[----:B------:R1:W-:Y:S01]  /*9040*/  STL [R1+0x200], R7 ;  /* 0x0002000701007387 */ /* 0x0003e20000100800 */
[----:B------:R-:W-:-:S03]  /*9050*/  FADD R11, R95, R11 ;  /* 0x0000000b5f0b7221 */ /* 0x000fc60000000000 */
[----:B-1----:R0:W5:Y:S01]  /*9060*/  LDL.LU R7, [R1+0x2fc] ;  /* 0x0002fc0001077983 */ /* 0x0021620000300800 */
[----:B------:R-:W-:-:S03]  /*9070*/  FADD R12, R96, R12 ;  /* 0x0000000c600c7221 */ /* 0x000fc60000000000 */
[----:B------:R1:W-:Y:S01]  /*9080*/  STL [R1+0x204], R8 ;  /* 0x0002040801007387 */ /* 0x0003e20000100800 */
[----:B------:R-:W-:Y:S01]  /*9090*/  FADD R13, R97, R13 ;  /* 0x0000000d610d7221 */ /* 0x000fe20000000000 */
[----:B------:R-:W-:Y:S02]  /*90a0*/  FADD R14, R98, R14 ;  /* 0x0000000e620e7221 */ /* 0x000fe40000000000 */
[----:B-1----:R0:W5:Y:S04]  /*90b0*/  LDL.LU R8, [R1+0x2f8] ;  /* 0x0002f80001087983 */ /* 0x0021680000300800 */
[----:B------:R1:W-:Y:S01]  /*90c0*/  STL [R1+0x208], R9 ;  /* 0x0002080901007387 */ /* 0x0003e20000100800 */
[----:B------:R-:W-:Y:S01]  /*90d0*/  FADD R15, R99, R15 ;  /* 0x0000000f630f7221 */ /* 0x000fe20000000000 */
[----:B------:R-:W-:-:S02]  /*90e0*/  FADD R16, R100, R16 ;  /* 0x0000001064107221 */ /* 0x000fc40000000000 */
        /* <DEDUP_REMOVED lines=71> */
[----:B-1----:R0:W5:Y:S02]  /*9560*/  LDL.LU R227, [R1+0x28c] ;  /* 0x00028c0001e37983 */ /* 0x0021640000300800 */
.L_x_33:
[----:B------:R-:W-:Y:S02]  /*9570*/  WARPGROUP.DEPBAR.LE gsb0, 0x0 ;  /* 0x00008000000079c5 */ /* 0x000fe40000010000 */
[----:B------:R-:W2:Y:S02]  /*9580*/  LDC R24, c[0x0][0x28c] ;  /* 0x0000a300ff187b82 */ /* 0x000ea40000000800 */
[----:B--2---:R-:W-:-:S13]  /*9590*/  ISETP.GE.AND P0, PT, R24, 0x1, PT ;  /* 0x000000011800780c */ /* 0x004fda0003f06270 */
[----:B------:R-:W-:Y:S05]  /*95a0*/  @!P0 BRA `(.L_x_34) ;  /* 0x0000000000688947 */ /* 0x000fea0003800000 */
[----:B------:R-:W-:-:S06]  /*95b0*/  UISETP.NE.AND UP0, UPT, UR22, 0x3, UPT ;  /* 0x000000031600788c */ /* 0x000fcc000bf05270 */
[----:B------:R-:W-:-:S13]  /*95c0*/  PLOP3.LUT P0, PT, PT, PT, UP0, 0x80, 0x0 ;  /* 0x000000000000781c */ /* 0x000fda0003f0f008 */
[----:B------:R-:W-:Y:S05]  /*95d0*/  @!P0 BRA `(.L_x_35) ;  /* 0x0000000000048947 */ /* 0x000fea0003800000 */
[----:B------:R-:W-:Y:S01]  /*95e0*/  BPT.TRAP 0x1 ;  /* 0x000000040000795c */ /* 0x000fe20000300000 */
.L_x_35:
[----:B-----5:R2:W-:Y:S04]  /*95f0*/  STL [R1+0x290], R2 ;  /* 0x0002900201007387 */ /* 0x0205e80000100800 */
[----:B--2---:R-:W2:Y:S04]  /*9600*/  LDL R2, [R1+0x274] ;  /* 0x0002740001027983 */ /* 0x004ea80000100800 */
[----:B------:R4:W-:Y:S04]  /*9610*/  STL [R1+0x28c], R0 ;  /* 0x00028c0001007387 */ /* 0x0009e80000100800 */
[----:B----4-:R-:W4:Y:S01]  /*9620*/  LDL R0, [R1+0x278] ;  /* 0x0002780001007983 */ /* 0x010f220000100800 */
[----:B------:R-:W-:Y:S01]  /*9630*/  UISETP.LT.AND UP1, UPT, UR9, 0x1, UPT ;  /* 0x000000010900788c */ /* 0x000fe2000bf21270 */
[----:B------:R-:W-:Y:S01]  /*9640*/  IMAD.U32 R25, RZ, RZ, UR11 ;  /* 0x0000000bff197e24 */ /* 0x000fe2000f8e00ff */
[----:B--2---:R-:W-:-:S02]  /*9650*/  ISETP.NE.AND P0, PT, R2, RZ, PT ;  /* 0x000000ff0200720c */ /* 0x004fc40003f05270 */
[----:B------:R2:W5:Y:S11]  /*9660*/  LDL.LU R2, [R1+0x290] ;  /* 0x0002900001027983 */ /* 0x0005760000300800 */
[----:B------:R-:W-:-:S05]  /*9670*/  VOTEU.ANY UP0, P0 ;  /* 0x00000000003f7886 */ /* 0x000fca0000000100 */
[----:B------:R-:W-:-:S04]  /*9680*/  @UP0 USEL UR6, UR9, 0x1, UP1 ;  /* 0x0000000109060887 */ /* 0x000fc80008800000 */
[----:B------:R-:W-:-:S06]  /*9690*/  @UP0 UIADD3 UR6, UR5, UR9, -UR6 ;  /* 0x0000000905060290 */ /* 0x000fcc000fffe806 */
[----:B------:R-:W-:-:S04]  /*96a0*/  IMAD.U32 R24, RZ, RZ, UR6 ;  /* 0x00000006ff187e24 */ /* 0x000fc8000f8e00ff */
[----:B------:R-:W-:-:S05]  /*96b0*/  @P0 IMAD.SHL.U32 R24, R24, 0x8, RZ ;  /* 0x0000000818180824 */ /* 0x000fca00078e00ff */
[----:B------:R-:W-:-:S04]  /*96c0*/  @P0 LOP3.LUT R24, R24, 0x38, RZ, 0xc0, !PT ;  /* 0x0000003818180812 */ /* 0x000fc800078ec0ff */
[----:B------:R-:W-:-:S04]  /*96d0*/  @P0 IADD3 R24, R25, 0x40, R24 ;  /* 0x0000004019180810 */ /* 0x000fc80007ffe018 */
[----:B----4-:R-:W-:Y:S02]  /*96e0*/  @P0 PRMT R24, R0, 0x654, R24 ;  /* 0x0000065400180816 */ /* 0x010fe40000000018 */
[----:B------:R2:W5:Y:S01]  /*96f0*/  LDL.LU R0, [R1+0x28c] ;  /* 0x00028c0001007983 */ /* 0x0005620000300800 */
[----:B------:R-:W-:Y:S01]  /*9700*/  UISETP.GT.U32.AND UP0, UPT, UR13, 0x1, UPT ;  /* 0x000000010d00788c */ /* 0x000fe2000bf04070 */
[----:B------:R2:W-:Y:S05]  /*9710*/  @P0 SYNCS.ARRIVE.TRANS64.RED.A1T0 RZ, [R24+URZ], RZ ;  /* 0x000000ff18ff09a7 */ /* 0x0005ea000810043f */
[----:B------:R-:W-:-:S13]  /*9720*/  PLOP3.LUT P0, PT, PT, PT, UP0, 0x80, 0x0 ;  /* 0x000000000000781c */ /* 0x000fda0003f0f008 */
[----:B--2---:R-:W-:Y:S05]  /*9730*/  @P0 BRA `(.L_x_34) ;  /* 0x0000000000040947 */ /* 0x004fea0003800000 */
[----:B------:R-:W-:Y:S01]  /*9740*/  BPT.TRAP 0x1 ;  /* 0x000000040000795c */ /* 0x000fe20000300000 */
.L_x_34:
[----:B------:R2:W-:Y:S01]  /*9750*/  STL [R1+0x294], R3 ;  /* 0x0002940301007387 */ /* 0x0005e20000100800 */
[----:B------:R-:W4:Y:S01]  /*9760*/  LDC R28, c[0x0][0x288] ;  /* 0x0000a200ff1c7b82 */ /* 0x000f220000000800 */
[----:B------:R-:W-:Y:S02]  /*9770*/  ULDC UR6, c[0x0][0x284] ;  /* 0x0000a10000067ab9 */ /* 0x000fe40000000800 */
[----:B--2---:R-:W2:Y:S04]  /*9780*/  LDL.LU R3, [R1+0x288] ;  /* 0x0002880001037983 */ /* 0x004ea80000300800 */
[----:B-----5:R0:W-:Y:S04]  /*9790*/  STL [R1+0x290], R2 ;  /* 0x0002900201007387 */ /* 0x0201e80000100800 */
[----:B0-----:R-:W3:Y:S04]  /*97a0*/  LDL.LU R2, [R1+0x284] ;  /* 0x0002840001027983 */ /* 0x001ee80000300800 */
[----:B------:R0:W-:Y:S02]  /*97b0*/  STL [R1+0x28c], R0 ;  /* 0x00028c0001007387 */ /* 0x0001e40000100800 */
[----:B0-----:R-:W0:Y:S02]  /*97c0*/  S2R R0, SR_TID.X ;  /* 0x0000000000007919 */ /* 0x001e240000002100 */
[----:B0-----:R-:W-:-:S02]  /*97d0*/  SHF.R.U32.HI R24, RZ, 0x2, R0 ;  /* 0x00000002ff187819 */ /* 0x001fc40000011600 */
[----:B------:R-:W-:Y:S02]  /*97e0*/  LOP3.LUT R26, R0, 0x60, RZ, 0xc0, !PT ;  /* 0x00000060001a7812 */ /* 0x000fe400078ec0ff */
[----:B------:R-:W-:Y:S02]  /*97f0*/  SHF.R.U32.HI R27, RZ, 0x7, R0 ;  /* 0x00000007ff1b7819 */ /* 0x000fe40000011600 */
[----:B------:R-:W-:Y:S02]  /*9800*/  LOP3.LUT R25, R24, 0x7, RZ, 0xc0, !PT ;  /* 0x0000000718197812 */ /* 0x000fe400078ec0ff */
[----:B------:R-:W-:Y:S02]  /*9810*/  SHF.R.U32.HI R26, RZ, 0x1, R26 ;  /* 0x00000001ff1a7819 */ /* 0x000fe4000001161a */
[----:B------:R-:W-:Y:S02]  /*9820*/  LOP3.LUT R24, R27, 0x1, RZ, 0xc0, !PT ;  /* 0x000000011b187812 */ /* 0x000fe400078ec0ff */
[----:B------:R-:W-:Y:S01]  /*9830*/  IADD3 R31, RZ, -R26, -R25 ;  /* 0x8000001aff1f7210 */ /* 0x000fe20007ffe819 */
[C---:B------:R-:W-:Y:S01]  /*9840*/  IMAD.SHL.U32 R34, R0.reuse, 0x2, RZ ;  /* 0x0000000200227824 */ /* 0x040fe200078e00ff */
[----:B------:R-:W-:Y:S01]  /*9850*/  LOP3.LUT R27, R0, 0x3, RZ, 0xc0, !PT ;  /* 0x00000003001b7812 */ /* 0x000fe200078ec0ff */
[----:B------:R-:W-:-:S02]  /*9860*/  IMAD.SHL.U32 R30, R24, 0x40, RZ ;  /* 0x00000040181e7824 */ /* 0x000fc400078e00ff */
[----:B------:R-:W-:Y:S02]  /*9870*/  IMAD R31, R24, -0x40, R31 ;  /* 0xffffffc0181f7824 */ /* 0x000fe400078e021f */
[----:B--2---:R-:W-:Y:S02]  /*9880*/  IMAD R29, R3, 0xc0, RZ ;  /* 0x000000c0031d7824 */ /* 0x004fe400078e02ff */
[----:B------:R0:W5:Y:S01]  /*9890*/  LDL.LU R3, [R1+0x294] ;  /* 0x0002940001037983 */ /* 0x0001620000300800 */
[----:B------:R-:W-:Y:S01]  /*98a0*/  LOP3.LUT R25, R30, 0x40, R25, 0xe2, !PT ;  /* 0x000000401e197812 */ /* 0x000fe200078ee219 */
[----:B----4-:R-:W-:Y:S01]  /*98b0*/  IMAD R42, R27, -0x2, R28 ;  /* 0xfffffffe1b2a7824 */ /* 0x010fe200078e021c */
[----:B------:R-:W-:Y:S01]  /*98c0*/  ISETP.GE.AND P0, PT, R29, R28, PT ;  /* 0x0000001c1d00720c */ /* 0x000fe20003f06270 */
[C---:B---3--:R-:W-:Y:S02]  /*98d0*/  IMAD.SHL.U32 R24, R2.reuse, 0x100, RZ ;  /* 0x0000010002187824 */ /* 0x048fe400078e00ff */
[----:B------:R-:W-:-:S02]  /*98e0*/  IMAD.WIDE R36, R2, 0x100, RZ ;  /* 0x0000010002247825 */ /* 0x000fc400078e02ff */
[----:B------:R0:W5:Y:S04]  /*98f0*/  LDL.LU R2, [R1+0x290] ;  /* 0x0002900001027983 */ /* 0x0001680000300800 */
[----:B------:R0:W5:Y:S01]  /*9900*/  LDL.LU R0, [R1+0x28c] ;  /* 0x00028c0001007983 */ /* 0x0001620000300800 */
[----:B------:R-:W-:Y:S01]  /*9910*/  ISETP.GE.OR P0, PT, R24, UR6, P0 ;  /* 0x0000000618007c0c */ /* 0x000fe20008706670 */
[----:B------:R-:W-:Y:S01]  /*9920*/  IMAD.IADD R42, R42, 0x1, -R29 ;  /* 0x000000012a2a7824 */ /* 0x000fe200078e0a1d */
[----:B------:R-:W-:Y:S01]  /*9930*/  IADD3 R41, -R24, UR6, R31 ;  /* 0x0000000618297c10 */ /* 0x000fe2000fffe11f */
[----:B------:R-:W-:Y:S01]  /*9940*/  IMAD.MOV.U32 R43, RZ, RZ, -0x1 ;  /* 0xffffffffff2b7424 */ /* 0x000fe200078e00ff */
[----:B------:R-:W-:Y:S02]  /*9950*/  LOP3.LUT R40, R36, R25, R26, 0xfe, !PT ;  /* 0x0000001924287212 */ /* 0x000fe400078efe1a */
[----:B------:R-:W-:-:S07]  /*9960*/  LOP3.LUT R34, R29, 0x6, R34, 0xf8, !PT ;  /* 0x000000061d227812 */ /* 0x000fce00078ef822 */
[----:B0-----:R-:W-:Y:S05]  /*9970*/  @P0 BRA `(.L_x_36) ;  /* 0x000000e400140947 */ /* 0x001fea0003800000 */
[----:B------:R-:W0:Y:S01]  /*9980*/  LDC.64 R24, c[0x0][0x5c8] ;  /* 0x00017200ff187b82 */ /* 0x000e220000000a00 */
[----:B------:R-:W-:Y:S01]  /*9990*/  USHF.R.S32.HI UR8, URZ, 0x1f, UR10 ;  /* 0x0000001f3f087899 */ /* 0x000fe2000801140a */
[--C-:B------:R-:W-:Y:S01]  /*99a0*/  SHF.R.S32.HI R35, RZ, 0x1f, R34.reuse ;  /* 0x0000001fff237819 */ /* 0x100fe20000011422 */
[----:B------:R-:W-:Y:S01]  /*99b0*/  ULDC.64 UR16, c[0x0][0x5d0] ;  /* 0x0001740000107ab9 */ /* 0x000fe20000000a00 */
[----:B------:R-:W-:Y:S01]  /*99c0*/  BSSY B0, `(.L_x_36) ;  /* 0x0000e40000007945 */ /* 0x000fe20003800000 */
[----:B------:R-:W-:Y:S02]  /*99d0*/  UIMAD UR6, UR8, UR16, URZ ;  /* 0x00000010080672a4 */ /* 0x000fe4000f8e023f */
[----:B------:R-:W-:Y:S02]  /*99e0*/  IMAD.U32 R31, RZ, RZ, UR16 ;  /* 0x00000010ff1f7e24 */ /* 0x000fe4000f8e00ff */
[----:B------:R-:W-:Y:S02]  /*99f0*/  UIMAD UR6, UR10, UR17, UR6 ;  /* 0x000000110a0672a4 */ /* 0x000fe4000f8e0206 */
[----:B------:R-:W-:-:S04]  /*9a00*/  IMAD.WIDE.U32 R30, R31, UR10, R34 ;  /* 0x0000000a1f1e7c25 */ /* 0x000fc8000f8e0022 */
[----:B------:R-:W-:Y:S01]  /*9a10*/  VIADD R31, R31, UR6 ;  /* 0x000000061f1f7c36 */ /* 0x000fe20008000000 */
[----:B------:R-:W-:Y:S01]  /*9a20*/  ULDC.64 UR6, c[0x0][0x5c0] ;  /* 0x0001700000067ab9 */ /* 0x000fe20000000a00 */
[-C--:B0-----:R-:W-:Y:S02]  /*9a30*/  IMAD R26, R37, R24.reuse, RZ ;  /* 0x00000018251a7224 */ /* 0x081fe400078e02ff */
[----:B------:R-:W-:-:S04]  /*9a40*/  IMAD.WIDE.U32 R30, R40, R24, R30 ;  /* 0x00000018281e7225 */ /* 0x000fc800078e001e */
[----:B------:R-:W-:Y:S01]  /*9a50*/  IMAD R27, R40, R25, R26 ;  /* 0x00000019281b7224 */ /* 0x000fe200078e021a */
[----:B------:R-:W-:Y:S01]  /*9a60*/  IADD3 R32, P5, R30, UR6, RZ ;  /* 0x000000061e207c10 */ /* 0x000fe2000ffbe0ff */
[C---:B------:R-:W-:Y:S01]  /*9a70*/  IMAD.SHL.U32 R29, R24.reuse, 0x8, RZ ;  /* 0x00000008181d7824 */ /* 0x040fe200078e00ff */
[C---:B------:R-:W-:Y:S01]  /*9a80*/  LEA R26, P2, R24.reuse, R30, 0x7 ;  /* 0x0000001e181a7211 */ /* 0x040fe200078438ff */
[----:B------:R-:W-:Y:S01]  /*9a90*/  IMAD.IADD R38, R31, 0x1, R27 ;  /* 0x000000011f267824 */ /* 0x000fe200078e021b */
[----:B------:R-:W-:Y:S02]  /*9aa0*/  SHF.L.U64.HI R27, R24, 0x3, R25 ;  /* 0x00000003181b7819 */ /* 0x000fe40000010219 */
[----:B------:R-:W-:Y:S02]  /*9ab0*/  IADD3 R30, P0, P1, R30, UR6, R29 ;  /* 0x000000061e1e7c10 */ /* 0x000fe4000f91e01d */
[----:B------:R-:W-:Y:S02]  /*9ac0*/  IADD3.X R33, R38, UR7, RZ, P5, !PT ;  /* 0x0000000726217c10 */ /* 0x000fe4000affe4ff */
[----:B------:R-:W-:-:S02]  /*9ad0*/  FSETP.NEU.AND P5, PT, RZ, UR21, PT ;  /* 0x00000015ff007c0b */ /* 0x000fc4000bfad000 */
[----:B------:R-:W-:Y:S02]  /*9ae0*/  LEA.HI.X R24, R24, R38, R25, 0x7, P2 ;  /* 0x0000002618187211 */ /* 0x000fe400010f3c19 */
[C---:B------:R-:W-:Y:S02]  /*9af0*/  IADD3 R28, P2, P4, R26.reuse, UR6, R29 ;  /* 0x000000061a1c7c10 */ /* 0x040fe4000fc5e01d */
[----:B------:R-:W-:Y:S02]  /*9b00*/  IADD3 R26, P6, R26, UR6, RZ ;  /* 0x000000061a1a7c10 */ /* 0x000fe4000ffde0ff */
[--C-:B------:R-:W-:Y:S02]  /*9b10*/  IADD3.X R31, R38, UR7, R27.reuse, P0, P1 ;  /* 0x00000007261f7c10 */ /* 0x100fe400087e241b */
[C---:B------:R-:W-:Y:S02]  /*9b20*/  IADD3.X R29, R24.reuse, UR7, R27, P2, P4 ;  /* 0x00000007181d7c10 */ /* 0x040fe400097e841b */
[----:B------:R-:W-:Y:S01]  /*9b30*/  IADD3.X R27, R24, UR7, RZ, P6, !PT ;  /* 0x00000007181b7c10 */ /* 0x000fe2000b7fe4ff */
[----:B------:R-:W-:Y:S06]  /*9b40*/  @!P5 BRA `(.L_x_37) ;  /* 0x000000a80018d947 */ /* 0x000fec0003800000 */
[----:B------:R-:W-:Y:S01]  /*9b50*/  ULDC.64 UR6, c[0x0][0x5b8] ;  /* 0x00016e0000067ab9 */ /* 0x000fe20000000a00 */
[----:B------:R-:W-:Y:S01]  /*9b60*/  BSSY B1, `(.L_x_38) ;  /* 0x0000013000017945 */ /* 0x000fe20003800000 */
[----:B------:R-:W-:Y:S01]  /*9b70*/  IMAD.U32 R25, RZ, RZ, UR6 ;  /* 0x00000006ff197e24 */ /* 0x000fe2000f8e00ff */
[----:B------:R-:W-:-:S03]  /*9b80*/  UIMAD UR6, UR8, UR6, URZ ;  /* 0x00000006080672a4 */ /* 0x000fc6000f8e023f */
[----:B------:R-:W-:Y:S01]  /*9b90*/  IMAD.WIDE.U32 R34, R25, UR10, R34 ;  /* 0x0000000a19227c25 */ /* 0x000fe2000f8e0022 */
[----:B------:R-:W-:-:S03]  /*9ba0*/  UIMAD UR6, UR10, UR7, UR6 ;  /* 0x000000070a0672a4 */ /* 0x000fc6000f8e0206 */
[--C-:B------:R-:W-:Y:S01]  /*9bb0*/  IMAD.MOV.U32 R38, RZ, RZ, R34.reuse ;  /* 0x000000ffff267224 */ /* 0x100fe200078e0022 */
[----:B------:R-:W-:Y:S01]  /*9bc0*/  ULDC.64 UR10, c[0x0][0x5a8] ;  /* 0x00016a00000a7ab9 */ /* 0x000fe20000000a00 */
[----:B------:R-:W-:Y:S01]  /*9bd0*/  PRMT R34, RZ, 0x7610, R34 ;  /* 0x00007610ff227816 */ /* 0x000fe20000000022 */
[----:B------:R-:W-:Y:S01]  /*9be0*/  VIADD R39, R35, UR6 ;  /* 0x0000000623277c36 */ /* 0x000fe20008000000 */
[----:B------:R-:W-:Y:S02]  /*9bf0*/  ULDC.64 UR6, c[0x0][0x5b0] ;  /* 0x00016c0000067ab9 */ /* 0x000fe40000000a00 */
[----:B------:R-:W-:Y:S02]  /*9c00*/  IMAD R35, R37, UR6, RZ ;  /* 0x0000000625237c24 */ /* 0x000fe4000f8e02ff */
[----:B------:R-:W-:-:S04]  /*9c10*/  IMAD.WIDE.U32 R24, R40, UR6, R38 ;  /* 0x0000000628187c25 */ /* 0x000fc8000f8e0026 */
[----:B------:R-:W-:Y:S01]  /*9c20*/  IMAD R35, R40, UR7, R35 ;  /* 0x0000000728237c24 */ /* 0x000fe2000f8e0223 */
[----:B------:R-:W-:-:S04]  /*9c30*/  IADD3 R24, P0, R24, UR10, RZ ;  /* 0x0000000a18187c10 */ /* 0x000fc8000ff1e0ff */
[----:B------:R-:W-:Y:S02]  /*9c40*/  IADD3.X R25, R25, UR11, R35, P0, !PT ;  /* 0x0000000b19197c10 */ /* 0x000fe400087fe423 */
[----:B------:R-:W-:-:S04]  /*9c50*/  ISETP.GE.AND P0, PT, R41, 0x1, PT ;  /* 0x000000012900780c */ /* 0x000fc80003f06270 */
[----:B------:R-:W-:-:S13]  /*9c60*/  ISETP.LT.OR P2, PT, R42, 0x1, !P0 ;  /* 0x000000012a00780c */ /* 0x000fda0004741670 */
[----:B------:R-:W-:Y:S05]  /*9c70*/  @P2 BRA `(.L_x_39) ;  /* 0x0000000000042947 */ /* 0x000fea0003800000 */
[----:B------:R0:W5:Y:S02]  /*9c80*/  LDG.E.U8 R34, desc[UR14][R24.64] ;  /* 0x0000000e18227981 */ /* 0x000164000c1e1100 */
.L_x_39:
[----:B------:R-:W-:Y:S05]  /*9c90*/  BSYNC B1 ;  /* 0x0000000000017941 */ /* 0x000fea0003800000 */
.L_x_38:
[----:B-----5:R-:W-:Y:S01]  /*9ca0*/  LOP3.LUT R34, R34, 0xff, RZ, 0xc0, !PT ;  /* 0x000000ff22227812 */ /* 0x020fe200078ec0ff */
[----:B------:R-:W-:Y:S01]  /*9cb0*/  BSSY B1, `(.L_x_40) ;  /* 0x000000f000017945 */ /* 0x000fe20003800000 */
[----:B------:R-:W-:Y:S02]  /*9cc0*/  ISETP.LT.OR P4, PT, R42, 0x2, !P0 ;  /* 0x000000022a00780c */ /* 0x000fe40004781670 */
[----:B------:R-:W-:Y:S02]  /*9cd0*/  F2FP.F16.E4M3.UNPACK_B R34, R34 ;  /* 0x00000022ff22723e */ /* 0x000fe400020006ff */
[----:B------:R-:W-:-:S03]  /*9ce0*/  IADD3 R35, P1, R40, 0x8, RZ ;  /* 0x0000000828237810 */ /* 0x000fc60007f3e0ff */
[----:B------:R-:W-:Y:S02]  /*9cf0*/  HADD2.F32 R34, -RZ, R34.H0_H0 ;  /* 0x20000022ff227230 */ /* 0x000fe40000004100 */
[----:B------:R-:W-:-:S03]  /*9d00*/  IMAD.X R44, RZ, RZ, R37, P1 ;  /* 0x000000ffff2c7224 */ /* 0x000fc600008e0625 */
[----:B------:R-:W-:Y:S01]  /*9d10*/  FMUL R34, R34, UR21 ;  /* 0x0000001522227c20 */ /* 0x000fe20008400000 */
[----:B------:R-:W-:-:S03]  /*9d20*/  IMAD R44, R44, UR6, RZ ;  /* 0x000000062c2c7c24 */ /* 0x000fc6000f8e02ff */
[----:B------:R-:W-:Y:S01]  /*9d30*/  FFMA R34, R227, UR20, R34 ;  /* 0x00000014e3227c23 */ /* 0x000fe20008000022 */
[----:B------:R-:W-:-:S04]  /*9d40*/  IMAD R45, R35, UR7, R44 ;  /* 0x00000007232d7c24 */ /* 0x000fc8000f8e022c */
[----:B------:R-:W-:Y:S02]  /*9d50*/  F2FP.SATFINITE.E4M3.F32.PACK_AB_MERGE_C R47, RZ, R34, RZ ;  /* 0x00000022ff2f723e */ /* 0x000fe400048070ff */
[----:B------:R-:W-:-:S03]  /*9d60*/  PRMT R34, RZ, 0x7610, R34 ;  /* 0x00007610ff227816 */ /* 0x000fc60000000022 */
[----:B------:R2:W-:Y:S01]  /*9d70*/  @!P2 STG.E.U8 desc[UR14][R32.64], R47 ;  /* 0x0000002f2000a986 */ /* 0x0005e2000c10110e */
[----:B------:R-:W-:Y:S05]  /*9d80*/  @P4 BRA `(.L_x_41) ;  /* 0x0000000000044947 */ /* 0x000fea0003800000 */
[----:B------:R3:W5:Y:S02]  /*9d90*/  LDG.E.U8 R34, desc[UR14][R24.64+0x1] ;  /* 0x0000010e18227981 */ /* 0x000764000c1e1100 */
.L_x_41:
[----:B------:R-:W-:Y:S05]  /*9da0*/  BSYNC B1 ;  /* 0x0000000000017941 */ /* 0x000fea0003800000 */
.L_x_40:
[----:B-----5:R-:W-:Y:S01]  /*9db0*/  LOP3.LUT R44, R34, 0xff, RZ, 0xc0, !PT ;  /* 0x000000ff222c7812 */ /* 0x020fe200078ec0ff */
[----:B------:R-:W-:Y:S01]  /*9dc0*/  IMAD.WIDE.U32 R34, R35, UR6, R38 ;  /* 0x0000000623227c25 */ /* 0x000fe2000f8e0026 */
[----:B------:R-:W-:Y:S02]  /*9dd0*/  BSSY B1, `(.L_x_42) ;  /* 0x000000e000017945 */ /* 0x000fe40003800000 */
[----:B------:R-:W-:Y:S02]  /*9de0*/  F2FP.F16.E4M3.UNPACK_B R44, R44 ;  /* 0x0000002cff2c723e */ /* 0x000fe400020006ff */
[----:B------:R-:W-:-:S03]  /*9df0*/  IADD3 R34, P1, R34, UR10, RZ ;  /* 0x0000000a22227c10 */ /* 0x000fc6000ff3e0ff */
[----:B------:R-:W-:Y:S01]  /*9e00*/  HADD2.F32 R44, -RZ, R44.H0_H0 ;  /* 0x2000002cff2c7230 */ /* 0x000fe20000004100 */
[----:B------:R-:W-:Y:S02]  /*9e10*/  IADD3.X R35, R35, UR11, R45, P1, !PT ;  /* 0x0000000b23237c10 */ /* 0x000fe40008ffe42d */
[----:B------:R-:W-:Y:S02]  /*9e20*/  ISETP.GE.AND P1, PT, R41, 0x9, PT ;  /* 0x000000092900780c */ /* 0x000fe40003f26270 */
[----:B------:R-:W-:Y:S01]  /*9e30*/  FMUL R45, R44, UR21 ;  /* 0x000000152c2d7c20 */ /* 0x000fe20008400000 */
[----:B------:R-:W-:Y:S02]  /*9e40*/  PRMT R44, RZ, 0x7610, R44 ;  /* 0x00007610ff2c7816 */ /* 0x000fe4000000002c */
[----:B------:R-:W-:Y:S01]  /*9e50*/  ISETP.LT.OR P2, PT, R42, 0x1, !P1 ;  /* 0x000000012a00780c */ /* 0x000fe20004f41670 */
[----:B------:R-:W-:-:S05]  /*9e60*/  FFMA R45, R226, UR20, R45 ;  /* 0x00000014e22d7c23 */ /* 0x000fca000800002d */
[----:B------:R-:W-:-:S05]  /*9e70*/  F2FP.SATFINITE.E4M3.F32.PACK_AB_MERGE_C R45, RZ, R45, RZ ;  /* 0x0000002dff2d723e */ /* 0x000fca00048070ff */
[----:B------:R4:W-:Y:S02]  /*9e80*/  @!P4 STG.E.U8 desc[UR14][R32.64+0x1], R45 ;  /* 0x0000012d2000c986 */ /* 0x0009e4000c10110e */
[----:B------:R-:W-:Y:S05]  /*9e90*/  @P2 BRA `(.L_x_43) ;  /* 0x0000000000042947 */ /* 0x000fea0003800000 */
[----:B------:R0:W5:Y:S02]  /*9ea0*/  LDG.E.U8 R44, desc[UR14][R34.64] ;  /* 0x0000000e222c7981 */ /* 0x000164000c1e1100 */
.L_x_43:
[----:B------:R-:W-:Y:S05]  /*9eb0*/  BSYNC B1 ;  /* 0x0000000000017941 */ /* 0x000fea0003800000 */
.L_x_42:
[----:B-----5:R-:W-:Y:S01]  /*9ec0*/  LOP3.LUT R44, R44, 0xff, RZ, 0xc0, !PT ;  /* 0x000000ff2c2c7812 */ /* 0x020fe200078ec0ff */
[----:B------:R-:W-:Y:S01]  /*9ed0*/  BSSY B1, `(.L_x_44) ;  /* 0x000000b000017945 */ /* 0x000fe20003800000 */
[----:B------:R-:W-:Y:S02]  /*9ee0*/  ISETP.LT.OR P4, PT, R42, 0x2, !P1 ;  /* 0x000000022a00780c */ /* 0x000fe40004f81670 */
[----:B------:R-:W-:-:S05]  /*9ef0*/  F2FP.F16.E4M3.UNPACK_B R44, R44 ;  /* 0x0000002cff2c723e */ /* 0x000fca00020006ff */
[----:B------:R-:W-:-:S05]  /*9f00*/  HADD2.F32 R44, -RZ, R44.H0_H0 ;  /* 0x2000002cff2c7230 */ /* 0x000fca0000004100 */
[----:B------:R-:W-:-:S04]  /*9f10*/  FMUL R44, R44, UR21 ;  /* 0x000000152c2c7c20 */ /* 0x000fc80008400000 */
[----:B------:R-:W-:-:S05]  /*9f20*/  FFMA R44, R225, UR20, R44 ;  /* 0x00000014e12c7c23 */ /* 0x000fca000800002c */
[----:B----4-:R-:W-:Y:S02]  /*9f30*/  F2FP.SATFINITE.E4M3.F32.PACK_AB_MERGE_C R45, RZ, R44, RZ ;  /* 0x0000002cff2d723e */ /* 0x010fe400048070ff */
[----:B------:R-:W-:-:S03]  /*9f40*/  PRMT R44, RZ, 0x7610, R44 ;  /* 0x00007610ff2c7816 */ /* 0x000fc6000000002c */
[----:B------:R4:W-:Y:S01]  /*9f50*/  @!P2 STG.E.U8 desc[UR14][R30.64], R45 ;  /* 0x0000002d1e00a986 */ /* 0x0009e2000c10110e */
[----:B------:R-:W-:Y:S05]  /*9f60*/  @P4 BRA `(.L_x_45) ;  /* 0x0000000000044947 */ /* 0x000fea0003800000 */
[----:B------:R0:W5:Y:S02]  /*9f70*/  LDG.E.U8 R44, desc[UR14][R34.64+0x1] ;  /* 0x0000010e222c7981 */ /* 0x000164000c1e1100 */
.L_x_45:
[----:B------:R-:W-:Y:S05]  /*9f80*/  BSYNC B1 ;  /* 0x0000000000017941 */ /* 0x000fea0003800000 */
.L_x_44:
[----:B-----5:R-:W-:Y:S01]  /*9f90*/  LOP3.LUT R44, R44, 0xff, RZ, 0xc0, !PT ;  /* 0x000000ff2c2c7812 */ /* 0x020fe200078ec0ff */
[----:B------:R-:W-:Y:S01]  /*9fa0*/  BSSY B1, `(.L_x_46) ;  /* 0x000000b000017945 */ /* 0x000fe20003800000 */
[----:B------:R-:W-:Y:S02]  /*9fb0*/  ISETP.LT.OR P2, PT, R42, 0x9, !P0 ;  /* 0x000000092a00780c */ /* 0x000fe40004741670 */
[----:B------:R-:W-:-:S05]  /*9fc0*/  F2FP.F16.E4M3.UNPACK_B R44, R44 ;  /* 0x0000002cff2c723e */ /* 0x000fca00020006ff */
[----:B------:R-:W-:-:S05]  /*9fd0*/  HADD2.F32 R44, -RZ, R44.H0_H0 ;  /* 0x2000002cff2c7230 */ /* 0x000fca0000004100 */
[----:B----4-:R-:W-:Y:S01]  /*9fe0*/  FMUL R45, R44, UR21 ;  /* 0x000000152c2d7c20 */ /* 0x010fe20008400000 */
[----:B------:R-:W-:-:S03]  /*9ff0*/  PRMT R44, RZ, 0x7610, R44 ;  /* 0x00007610ff2c7816 */ /* 0x000fc6000000002c */
[----:B------:R-:W-:-:S05]  /*a000*/  FFMA R45, R224, UR20, R45 ;  /* 0x00000014e02d7c23 */ /* 0x000fca000800002d */
[----:B------:R-:W-:-:S05]  /*a010*/  F2FP.SATFINITE.E4M3.F32.PACK_AB_MERGE_C R45, RZ, R45, RZ ;  /* 0x0000002dff2d723e */ /* 0x000fca00048070ff */
[----:B------:R4:W-:Y:S01]  /*a020*/  @!P4 STG.E.U8 desc[UR14][R30.64+0x1], R45 ;  /* 0x0000012d1e00c986 */ /* 0x0009e2000c10110e */
[----:B------:R-:W-:Y:S05]  /*a030*/  @P2 BRA `(.L_x_47) ;  /* 0x0000000000042947 */ /* 0x000fea0003800000 */
[----:B------:R0:W5:Y:S02]  /*a040*/  LDG.E.U8 R44, desc[UR14][R24.64+0x8] ;  /* 0x0000080e182c7981 */ /* 0x000164000c1e1100 */
.L_x_47:
[----:B------:R-:W-:Y:S05]  /*a050*/  BSYNC B1 ;  /* 0x0000000000017941 */ /* 0x000fea0003800000 */
.L_x_46:
        /* <DEDUP_REMOVED lines=12> */
.L_x_49:
[----:B------:R-:W-:Y:S05]  /*a120*/  BSYNC B1 ;  /* 0x0000000000017941 */ /* 0x000fea0003800000 */
.L_x_48:
        /* <DEDUP_REMOVED lines=12> */
.L_x_51:
[----:B------:R-:W-:Y:S05]  /*a1f0*/  BSYNC B1 ;  /* 0x0000000000017941 */ /* 0x000fea0003800000 */
.L_x_50:
        /* <DEDUP_REMOVED lines=12> */
.L_x_53:
[----:B------:R-:W-:Y:S05]  /*a2c0*/  BSYNC B1 ;  /* 0x0000000000017941 */ /* 0x000fea0003800000 */
.L_x_52:
        /* <DEDUP_REMOVED lines=12> */
.L_x_55:
[----:B------:R-:W-:Y:S05]  /*a390*/  BSYNC B1 ;  /* 0x0000000000017941 */ /* 0x000fea0003800000 */
.L_x_54:
        /* <DEDUP_REMOVED lines=12> */
.L_x_57:
[----:B------:R-:W-:Y:S05]  /*a460*/  BSYNC B1 ;  /* 0x0000000000017941 */ /* 0x000fea0003800000 */
.L_x_56:
        /* <DEDUP_REMOVED lines=12> */
.L_x_59:
[----:B------:R-:W-:Y:S05]  /*a530*/  BSYNC B1 ;  /* 0x0000000000017941 */ /* 0x000fea0003800000 */
.L_x_58:
        /* <DEDUP_REMOVED lines=12> */
.L_x_61:
[----:B------:R-:W-:Y:S05]  /*a600*/  BSYNC B1 ;  /* 0x0000000000017941 */ /* 0x000fea0003800000 */
.L_x_60:
        /* <DEDUP_REMOVED lines=12> */
.L_x_63:
[----:B------:R-:W-:Y:S05]  /*a6d0*/  BSYNC B1 ;  /* 0x0000000000017941 */ /* 0x000fea0003800000 */
.L_x_62:
[----:B-----5:R-:W-:Y:S01]  /*a6e0*/  LOP3.LUT R44, R44, 0xff, RZ, 0xc0, !PT ;  /* 0x000000ff2c2c7812 */ /* 0x020fe200078ec0ff */
[----:B------:R-:W-:Y:S01]  /*a6f0*/  BSSY B1, `(.L_x_64) ;  /* 0x000000b000017945 */ /* 0x000fe20003800000 */
[----:B------:R-:W-:Y:S02]  /*a700*/  ISETP.LT.OR P4, PT, R42, 0x1a, !P0 ;  /* 0x0000001a2a00780c */ /* 0x000fe40004781670 */
[----:B------:R-:W-:-:S05]  /*a710*/  F2FP.F16.E4M3.UNPACK_B R44, R44 ;  /* 0x0000002cff2c723e */ /* 0x000fca00020006ff */
[----:B------:R-:W-:-:S05]  /*a720*/  HADD2.F32 R44, -RZ, R44.H0_H0 ;  /* 0x2000002cff2c7230 */ /* 0x000fca0000004100 */
[----:B------:R-:W-:-:S04]  /*a730*/  FMUL R44, R44, UR21 ;  /* 0x000000152c2c7c20 */ /* 0x000fc80008400000 */
[----:B------:R-:W-:Y:S01]  /*a740*/  FFMA R44, R23, UR20, R44 ;  /* 0x00000014172c7c23 */ /* 0x000fe2000800002c */
[----:B------:R-:W-:-:S04]  /*a750*/  PRMT R23, RZ, 0x7610, R23 ;  /* 0x00007610ff177816 */ /* 0x000fc80000000017 */
[----:B----4-:R-:W-:-:S05]  /*a760*/  F2FP.SATFINITE.E4M3.F32.PACK_AB_MERGE_C R45, RZ, R44, RZ ;  /* 0x0000002cff2d723e */ /* 0x010fca00048070ff */
[----:B------:R4:W-:Y:S01]  /*a770*/  @!P2 STG.E.U8 desc[UR14][R32.64+0x18], R45 ;  /* 0x0000182d2000a986 */ /* 0x0009e2000c10110e */
[----:B------:R-:W-:Y:S05]  /*a780*/  @P4 BRA `(.L_x_65) ;  /* 0x0000000000044947 */ /* 0x000fea0003800000 */
[----:B------:R0:W5:Y:S02]  /*a790*/  LDG.E.U8 R23, desc[UR14][R24.64+0x19] ;  /* 0x0000190e18177981 */ /* 0x000164000c1e1100 */
.L_x_65:
[----:B------:R-:W-:Y:S05]  /*a7a0*/  BSYNC B1 ;  /* 0x0000000000017941 */ /* 0x000fea0003800000 */
.L_x_64:
        /* <DEDUP_REMOVED lines=8> */
[----:B------:R-:W-:-:S05]  /*a830*/  F2FP.SATFINITE.E4M3.F32.PACK_AB_MERGE_C R23, RZ, R23, RZ ;  /* 0x00000017ff17723e */ /* 0x000fca00048070ff */
[----:B------:R0:W-:Y:S01]  /*a840*/  @!P4 STG.E.U8 desc[UR14][R32.64+0x19], R23 ;  /* 0x000019172000c986 */ /* 0x0001e2000c10110e */
[----:B------:R-:W-:Y:S05]  /*a850*/  @P2 BRA `(.L_x_67) ;  /* 0x0000000000042947 */ /* 0x000fea0003800000 */
[----:B------:R0:W5:Y:S02]  /*a860*/  LDG.E.U8 R22, desc[UR14][R34.64+0x18] ;  /* 0x0000180e22167981 */ /* 0x000164000c1e1100 */
.L_x_67:
[----:B------:R-:W-:Y:S05]  /*a870*/  BSYNC B1 ;  /* 0x0000000000017941 */ /* 0x000fea0003800000 */
.L_x_66:
        /* <DEDUP_REMOVED lines=8> */
[----:B0-----:R-:W-:-:S05]  /*a900*/  F2FP.SATFINITE.E4M3.F32.PACK_AB_MERGE_C R23, RZ, R22, RZ ;  /* 0x00000016ff17723e */ /* 0x001fca00048070ff */
[----:B------:R0:W-:Y:S01]  /*a910*/  @!P2 STG.E.U8 desc[UR14][R30.64+0x18], R23 ;  /* 0x000018171e00a986 */ /* 0x0001e2000c10110e */
[----:B------:R-:W-:Y:S05]  /*a920*/  @P4 BRA `(.L_x_69) ;  /* 0x0000000000044947 */ /* 0x000fea0003800000 */
[----:B------:R0:W5:Y:S02]  /*a930*/  LDG.E.U8 R21, desc[UR14][R34.64+0x19] ;  /* 0x0000190e22157981 */ /* 0x000164000c1e1100 */
.L_x_69:
[----:B------:R-:W-:Y:S05]  /*a940*/  BSYNC B1 ;  /* 0x0000000000017941 */ /* 0x000fea0003800000 */
.L_x_68:
        /* <DEDUP_REMOVED lines=12> */
.L_x_71:
[----:B------:R-:W-:Y:S05]  /*aa10*/  BSYNC B1 ;  /* 0x0000000000017941 */ /* 0x000fea0003800000 */
.L_x_70:
        /* <DEDUP_REMOVED lines=12> */
.L_x_73:
[----:B------:R-:W-:Y:S05]  /*aae0*/  BSYNC B1 ;  /* 0x0000000000017941 */ /* 0x000fea0003800000 */
.L_x_72:
        /* <DEDUP_REMOVED lines=12> */
.L_x_75:
[----:B------:R-:W-:Y:S05]  /*abb0*/  BSYNC B1 ;  /* 0x0000000000017941 */ /* 0x000fea0003800000 */
.L_x_74:
        /* <DEDUP_REMOVED lines=12> */
.L_x_77:
[----:B------:R-:W-:Y:S05]  /*ac80*/  BSYNC B1 ;  /* 0x0000000000017941 */ /* 0x000fea0003800000 */
.L_x_76:
        /* <DEDUP_REMOVED lines=12> */
.L_x_79:
[----:B------:R-:W-:Y:S05]  /*ad50*/  BSYNC B1 ;  /* 0x0000000000017941 */ /* 0x000fea0003800000 */
.L_x_78:
        /* <DEDUP_REMOVED lines=12> */
.L_x_81:
[----:B------:R-:W-:Y:S05]  /*ae20*/  BSYNC B1 ;  /* 0x0000000000017941 */ /* 0x000fea0003800000 */
.L_x_80:
        /* <DEDUP_REMOVED lines=12> */
.L_x_83:
[----:B------:R-:W-:Y:S05]  /*aef0*/  BSYNC B1 ;  /* 0x0000000000017941 */ /* 0x000fea0003800000 */
.L_x_82:
        /* <DEDUP_REMOVED lines=12> */
.L_x_85:
[----:B------:R-:W-:Y:S05]  /*afc0*/  BSYNC B1 ;  /* 0x0000000000017941 */ /* 0x000fea0003800000 */
.L_x_84:
        /* <DEDUP_REMOVED lines=12> */
.L_x_87:
[----:B------:R-:W-:Y:S05]  /*b090*/  BSYNC B1 ;  /* 0x0000000000017941 */ /* 0x000fea0003800000 */
.L_x_86:
        /* <DEDUP_REMOVED lines=12> */
.L_x_89:
[----:B------:R-:W-:Y:S05]  /*b160*/  BSYNC B1 ;  /* 0x0000000000017941 */ /* 0x000fea0003800000 */
.L_x_88:
        /* <DEDUP_REMOVED lines=12> */
.L_x_91:
[----:B------:R-:W-:Y:S05]  /*b230*/  BSYNC B1 ;  /* 0x0000000000017941 */ /* 0x000fea0003800000 */
.L_x_90:
        /* <DEDUP_REMOVED lines=12> */
.L_x_93:
[----:B------:R-:W-:Y:S05]  /*b300*/  BSYNC B1 ;  /* 0x0000000000017941 */ /* 0x000fea0003800000 */
.L_x_92:
        /* <DEDUP_REMOVED lines=12> */
.L_x_95:
[----:B------:R-:W-:Y:S05]  /*b3d0*/  BSYNC B1 ;  /* 0x0000000000017941 */ /* 0x000fea0003800000 */
.L_x_94:
        /* <DEDUP_REMOVED lines=12> */
.L_x_97:
[----:B------:R-:W-:Y:S05]  /*b4a0*/  BSYNC B1 ;  /* 0x0000000000017941 */ /* 0x000fea0003800000 */
.L_x_96:
        /* <DEDUP_REMOVED lines=12> */
.L_x_99:
[----:B------:R-:W-:Y:S05]  /*b570*/  BSYNC B1 ;  /* 0x0000000000017941 */ /* 0x000fea0003800000 */
.L_x_98:
        /* <DEDUP_REMOVED lines=12> */
.L_x_101:
[----:B------:R-:W-:Y:S05]  /*b640*/  BSYNC B1 ;  /* 0x0000000000017941 */ /* 0x000fea0003800000 */
.L_x_100:
        /* <DEDUP_REMOVED lines=12> */
.L_x_103:
[----:B------:R-:W-:Y:S05]  /*b710*/  BSYNC B1 ;  /* 0x0000000000017941 */ /* 0x000fea0003800000 */
.L_x_102:
        /* <DEDUP_REMOVED lines=12> */
.L_x_105:
[----:B------:R-:W-:Y:S05]  /*b7e0*/  BSYNC B1 ;  /* 0x0000000000017941 */ /* 0x000fea0003800000 */
.L_x_104:
        /* <DEDUP_REMOVED lines=12> */
.L_x_107:
[----:B------:R-:W-:Y:S05]  /*b8b0*/  BSYNC B1 ;  /* 0x0000000000017941 */ /* 0x000fea0003800000 */
.L_x_106:
[----:B-----5:R-:W-:Y:S01]  /*b8c0*/  LOP3.LUT R2, R2, 0xff, RZ, 0xc0, !PT ;  /* 0x000000ff02027812 */ /* 0x020fe200078ec0ff */
[----:B------:R-:W-:Y:S01]  /*b8d0*/  BSSY B1, `(.L_x_108) ;  /* 0x000000b000017945 */ /* 0x000fe20003800000 */
[----:B------:R-:W-:Y:S02]  /*b8e0*/  ISETP.LT.OR P4, PT, R42, 0x42, !P1 ;  /* 0x000000422a00780c */ /* 0x000fe40004f81670 */
[----:B------:R-:W-:-:S05]  /*b8f0*/  F2FP.F16.E4M3.UNPACK_B R2, R2 ;  /* 0x00000002ff02723e */ /* 0x000fca00020006ff */
[----:B------:R-:W-:-:S05]  /*b900*/  HADD2.F32 R2, -RZ, R2.H0_H0 ;  /* 0x20000002ff027230 */ /* 0x000fca0000004100 */
[----:B0-----:R-:W-:-:S04]  /*b910*/  FMUL R3, R2, UR21 ;  /* 0x0000001502037c20 */ /* 0x001fc80008400000 */
[----:B------:R-:W-:Y:S01]  /*b920*/  FFMA R3, R0, UR20, R3 ;  /* 0x0000001400037c23 */ /* 0x000fe20008000003 */
[----:B------:R-:W-:-:S04]  /*b930*/  PRMT R0, RZ, 0x7610, R0 ;  /* 0x00007610ff007816 */ /* 0x000fc80000000000 */
[----:B------:R-:W-:-:S05]  /*b940*/  F2FP.SATFINITE.E4M3.F32.PACK_AB_MERGE_C R3, RZ, R3, RZ ;  /* 0x00000003ff03723e */ /* 0x000fca00048070ff */
[----:B------:R0:W-:Y:S01]  /*b950*/  @!P2 STG.E.U8 desc[UR14][R30.64+0x40], R3 ;  /* 0x000040031e00a986 */ /* 0x0001e2000c10110e */
[----:B------:R-:W-:Y:S05]  /*b960*/  @P4 BRA `(.L_x_109) ;  /* 0x0000000000044947 */ /* 0x000fea0003800000 */
[----:B------:R0:W5:Y:S02]  /*b970*/  LDG.E.U8 R0, desc[UR14][R34.64+0x41] ;  /* 0x0000410e22007981 */ /* 0x000164000c1e1100 */
.L_x_109:
[----:B------:R-:W-:Y:S05]  /*b980*/  BSYNC B1 ;  /* 0x0000000000017941 */ /* 0x000fea0003800000 */
.L_x_108:
[----:B------:R-:W2:Y:S01]  /*b990*/  LDL.LU R2, [R1] ;  /* 0x0000000001027983 */ /* 0x000ea20000300800 */
[----:B-----5:R-:W-:Y:S01]  /*b9a0*/  LOP3.LUT R0, R0, 0xff, RZ, 0xc0, !PT ;  /* 0x000000ff00007812 */ /* 0x020fe200078ec0ff */
[----:B------:R-:W-:Y:S01]  /*b9b0*/  BSSY B1, `(.L_x_110) ;  /* 0x000000b000017945 */ /* 0x000fe20003800000 */
[----:B------:R-:W-:Y:S02]  /*b9c0*/  ISETP.LT.OR P2, PT, R42, 0x49, !P0 ;  /* 0x000000492a00780c */ /* 0x000fe40004741670 */
[----:B------:R-:W-:-:S05]  /*b9d0*/  F2FP.F16.E4M3.UNPACK_B R0, R0 ;  /* 0x00000000ff00723e */ /* 0x000fca00020006ff */
[----:B------:R-:W-:-:S05]  /*b9e0*/  HADD2.F32 R0, -RZ, R0.H0_H0 ;  /* 0x20000000ff007230 */ /* 0x000fca0000004100 */
[----:B------:R-:W-:-:S04]  /*b9f0*/  FMUL R0, R0, UR21 ;  /* 0x0000001500007c20 */ /* 0x000fc80008400000 */
[----:B--2---:R-:W-:-:S05]  /*ba00*/  FFMA R0, R2, UR20, R0 ;  /* 0x0000001402007c23 */ /* 0x004fca0008000000 */
[----:B0-----:R-:W-:Y:S02]  /*ba10*/  F2FP.SATFINITE.E4M3.F32.PACK_AB_MERGE_C R3, RZ, R0, RZ ;  /* 0x00000000ff03723e */ /* 0x001fe400048070ff */
[----:B------:R-:W-:-:S03]  /*ba20*/  PRMT R0, RZ, 0x7610, R0 ;  /* 0x00007610ff007816 */ /* 0x000fc60000000000 */
[----:B------:R0:W-:Y:S01]  /*ba30*/  @!P4 STG.E.U8 desc[UR14][R30.64+0x41], R3 ;  /* 0x000041031e00c986 */ /* 0x0001e2000c10110e */
[----:B------:R-:W-:Y:S05]  /*ba40*/  @P2 BRA `(.L_x_111) ;  /* 0x0000000000042947 */ /* 0x000fea0003800000 */
[----:B------:R2:W5:Y:S02]  /*ba50*/  LDG.E.U8 R0, desc[UR14][R24.64+0x48] ;  /* 0x0000480e18007981 */ /* 0x000564000c1e1100 */
.L_x_111:
[----:B------:R-:W-:Y:S05]  /*ba60*/  BSYNC B1 ;  /* 0x0000000000017941 */ /* 0x000fea0003800000 */
.L_x_110:
[----:B------:R-:W3:Y:S01]  /*ba70*/  LDL.LU R2, [R1+0x4] ;  /* 0x0000040001027983 */ /* 0x000ee20000300800 */
[----:B-----5:R-:W-:Y:S01]  /*ba80*/  LOP3.LUT R0, R0, 0xff, RZ, 0xc0, !PT ;  /* 0x000000ff00007812 */ /* 0x020fe200078ec0ff */
[----:B------:R-:W-:Y:S01]  /*ba90*/  BSSY B1, `(.L_x_112) ;  /* 0x000000b000017945 */ /* 0x000fe20003800000 */
[----:B------:R-:W-:Y:S02]  /*baa0*/  ISETP.LT.OR P4, PT, R42, 0x4a, !P0 ;  /* 0x0000004a2a00780c */ /* 0x000fe40004781670 */
[----:B------:R-:W-:-:S05]  /*bab0*/  F2FP.F16.E4M3.UNPACK_B R0, R0 ;  /* 0x00000000ff00723e */ /* 0x000fca00020006ff */
[----:B------:R-:W-:-:S05]  /*bac0*/  HADD2.F32 R0, -RZ, R0.H0_H0 ;  /* 0x20000000ff007230 */ /* 0x000fca0000004100 */
[----:B------:R-:W-:-:S04]  /*bad0*/  FMUL R0, R0, UR21 ;  /* 0x0000001500007c20 */ /* 0x000fc80008400000 */
[----:B---3--:R-:W-:-:S05]  /*bae0*/  FFMA R0, R2, UR20, R0 ;  /* 0x0000001402007c23 */ /* 0x008fca0008000000 */
[----:B0-----:R-:W-:Y:S02]  /*baf0*/  F2FP.SATFINITE.E4M3.F32.PACK_AB_MERGE_C R3, RZ, R0, RZ ;  /* 0x00000000ff03723e */ /* 0x001fe400048070ff */
[----:B------:R-:W-:-:S03]  /*bb00*/  PRMT R0, RZ, 0x7610, R0 ;  /* 0x00007610ff007816 */ /* 0x000fc60000000000 */
[----:B------:R0:W-:Y:S01]  /*bb10*/  @!P2 STG.E.U8 desc[UR14][R32.64+0x48], R3 ;  /* 0x000048032000a986 */ /* 0x0001e2000c10110e */
[----:B------:R-:W-:Y:S05]  /*bb20*/  @P4 BRA `(.L_x_113) ;  /* 0x0000000000044947 */ /* 0x000fea0003800000 */
[----:B------:R3:W5:Y:S02]  /*bb30*/  LDG.E.U8 R0, desc[UR14][R24.64+0x49] ;  /* 0x0000490e18007981 */ /* 0x000764000c1e1100 */
.L_x_113:
[----:B------:R-:W-:Y:S05]  /*bb40*/  BSYNC B1 ;  /* 0x0000000000017941 */ /* 0x000fea0003800000 */
.L_x_112:
[----:B------:R-:W2:Y:S01]  /*bb50*/  LDL.LU R2, [R1+0x8] ;  /* 0x0000080001027983 */ /* 0x000ea20000300800 */
        /* <DEDUP_REMOVED lines=12> */
.L_x_115:
[----:B------:R-:W-:Y:S05]  /*bc20*/  BSYNC B1 ;  /* 0x0000000000017941 */ /* 0x000fea0003800000 */
.L_x_114:
        /* <DEDUP_REMOVED lines=13> */
.L_x_117:
[----:B------:R-:W-:Y:S05]  /*bd00*/  BSYNC B1 ;  /* 0x0000000000017941 */ /* 0x000fea0003800000 */
.L_x_116:
        /* <DEDUP_REMOVED lines=13> */
.L_x_119:
[----:B------:R-:W-:Y:S05]  /*bde0*/  BSYNC B1 ;  /* 0x0000000000017941 */ /* 0x000fea0003800000 */
.L_x_118:
        /* <DEDUP_REMOVED lines=13> */
.L_x_121:
[----:B------:R-:W-:Y:S05]  /*bec0*/  BSYNC B1 ;  /* 0x0000000000017941 */ /* 0x000fea0003800000 */
.L_x_120:
        /* <DEDUP_REMOVED lines=13> */
.L_x_123:
[----:B------:R-:W-:Y:S05]  /*bfa0*/  BSYNC B1 ;  /* 0x0000000000017941 */ /* 0x000fea0003800000 */
.L_x_122:
        /* <DEDUP_REMOVED lines=13> */
.L_x_125:
[----:B------:R-:W-:Y:S05]  /*c080*/  BSYNC B1 ;  /* 0x0000000000017941 */ /* 0x000fea0003800000 */
.L_x_124:
        /* <DEDUP_REMOVED lines=13> */
.L_x_127:
[----:B------:R-:W-:Y:S05]  /*c160*/  BSYNC B1 ;  /* 0x0000000000017941 */ /* 0x000fea0003800000 */
.L_x_126:
        /* <DEDUP_REMOVED lines=13> */
.L_x_129:
[----:B------:R-:W-:Y:S05]  /*c240*/  BSYNC B1 ;  /* 0x0000000000017941 */ /* 0x000fea0003800000 */
.L_x_128:
        /* <DEDUP_REMOVED lines=13> */
.L_x_131:
[----:B------:R-:W-:Y:S05]  /*c320*/  BSYNC B1 ;  /* 0x0000000000017941 */ /* 0x000fea0003800000 */
.L_x_130:
        /* <DEDUP_REMOVED lines=13> */
.L_x_133:
[----:B------:R-:W-:Y:S05]  /*c400*/  BSYNC B1 ;  /* 0x0000000000017941 */ /* 0x000fea0003800000 */
.L_x_132:
        /* <DEDUP_REMOVED lines=13> */
.L_x_135:
[----:B------:R-:W-:Y:S05]  /*c4e0*/  BSYNC B1 ;  /* 0x0000000000017941 */ /* 0x000fea0003800000 */
.L_x_134:
        /* <DEDUP_REMOVED lines=13> */
.L_x_137:
[----:B------:R-:W-:Y:S05]  /*c5c0*/  BSYNC B1 ;  /* 0x0000000000017941 */ /* 0x000fea0003800000 */
.L_x_136:
        /* <DEDUP_REMOVED lines=13> */
.L_x_139:
[----:B------:R-:W-:Y:S05]  /*c6a0*/  BSYNC B1 ;  /* 0x0000000000017941 */ /* 0x000fea0003800000 */
.L_x_138:
        /* <DEDUP_REMOVED lines=13> */
.L_x_141:
[----:B------:R-:W-:Y:S05]  /*c780*/  BSYNC B1 ;  /* 0x0000000000017941 */ /* 0x000fea0003800000 */
.L_x_140:
        /* <DEDUP_REMOVED lines=13> */
.L_x_143:
[----:B------:R-:W-:Y:S05]  /*c860*/  BSYNC B1 ;  /* 0x0000000000017941 */ /* 0x000fea0003800000 */
.L_x_142:
        /* <DEDUP_REMOVED lines=13> */
.L_x_145:
[----:B------:R-:W-:Y:S05]  /*c940*/  BSYNC B1 ;  /* 0x0000000000017941 */ /* 0x000fea0003800000 */
.L_x_144:
        /* <DEDUP_REMOVED lines=13> */
.L_x_147:
[----:B------:R-:W-:Y:S05]  /*ca20*/  BSYNC B1 ;  /* 0x0000000000017941 */ /* 0x000fea0003800000 */
.L_x_146:
        /* <DEDUP_REMOVED lines=13> */
.L_x_149:
[----:B------:R-:W-:Y:S05]  /*cb00*/  BSYNC B1 ;  /* 0x0000000000017941 */ /* 0x000fea0003800000 */
.L_x_148:
        /* <DEDUP_REMOVED lines=13> */
.L_x_151:
[----:B------:R-:W-:Y:S05]  /*cbe0*/  BSYNC B1 ;  /* 0x0000000000017941 */ /* 0x000fea0003800000 */
.L_x_150:
        /* <DEDUP_REMOVED lines=13> */
.L_x_153:
[----:B------:R-:W-:Y:S05]  /*ccc0*/  BSYNC B1 ;  /* 0x0000000000017941 */ /* 0x000fea0003800000 */
.L_x_152:
        /* <DEDUP_REMOVED lines=13> */
.L_x_155:
[----:B------:R-:W-:Y:S05]  /*cda0*/  BSYNC B1 ;  /* 0x0000000000017941 */ /* 0x000fea0003800000 */
.L_x_154:
        /* <DEDUP_REMOVED lines=13> */
.L_x_157:
[----:B------:R-:W-:Y:S05]  /*ce80*/  BSYNC B1 ;  /* 0x0000000000017941 */ /* 0x000fea0003800000 */
.L_x_156:
        /* <DEDUP_REMOVED lines=13> */
.L_x_159:
[----:B------:R-:W-:Y:S05]  /*cf60*/  BSYNC B1 ;  /* 0x0000000000017941 */ /* 0x000fea0003800000 */
.L_x_158:
        /* <DEDUP_REMOVED lines=13> */
.L_x_161:
[----:B------:R-:W-:Y:S05]  /*d040*/  BSYNC B1 ;  /* 0x0000000000017941 */ /* 0x000fea0003800000 */
.L_x_160:
        /* <DEDUP_REMOVED lines=13> */
.L_x_163:
[----:B------:R-:W-:Y:S05]  /*d120*/  BSYNC B1 ;  /* 0x0000000000017941 */ /* 0x000fea0003800000 */
.L_x_162:
        /* <DEDUP_REMOVED lines=13> */
.L_x_165:
[----:B------:R-:W-:Y:S05]  /*d200*/  BSYNC B1 ;  /* 0x0000000000017941 */ /* 0x000fea0003800000 */
.L_x_164:
        /* <DEDUP_REMOVED lines=13> */
.L_x_167:
[----:B------:R-:W-:Y:S05]  /*d2e0*/  BSYNC B1 ;  /* 0x0000000000017941 */ /* 0x000fea0003800000 */
.L_x_166:
        /* <DEDUP_REMOVED lines=13> */
.L_x_169:
[----:B------:R-:W-:Y:S05]  /*d3c0*/  BSYNC B1 ;  /* 0x0000000000017941 */ /* 0x000fea0003800000 */
.L_x_168:
        /* <DEDUP_REMOVED lines=13> */
.L_x_171:
[----:B------:R-:W-:Y:S05]  /*d4a0*/  BSYNC B1 ;  /* 0x0000000000017941 */ /* 0x000fea0003800000 */
.L_x_170:
        /* <DEDUP_REMOVED lines=13> */
.L_x_173:
[----:B------:R-:W-:Y:S05]  /*d580*/  BSYNC B1 ;  /* 0x0000000000017941 */ /* 0x000fea0003800000 */
.L_x_172:
        /* <DEDUP_REMOVED lines=13> */
.L_x_175:
[----:B------:R-:W-:Y:S05]  /*d660*/  BSYNC B1 ;  /* 0x0000000000017941 */ /* 0x000fea0003800000 */
.L_x_174:
        /* <DEDUP_REMOVED lines=13> */
.L_x_177:
[----:B------:R-:W-:Y:S05]  /*d740*/  BSYNC B1 ;  /* 0x0000000000017941 */ /* 0x000fea0003800000 */
.L_x_176:
        /* <DEDUP_REMOVED lines=13> */
.L_x_179:
[----:B------:R-:W-:Y:S05]  /*d820*/  BSYNC B1 ;  /* 0x0000000000017941 */ /* 0x000fea0003800000 */
.L_x_178:
        /* <DEDUP_REMOVED lines=13> */
.L_x_181:
[----:B------:R-:W-:Y:S05]  /*d900*/  BSYNC B1 ;  /* 0x0000000000017941 */ /* 0x000fea0003800000 */
.L_x_180:
        /* <DEDUP_REMOVED lines=13> */
.L_x_183:
[----:B------:R-:W-:Y:S05]  /*d9e0*/  BSYNC B1 ;  /* 0x0000000000017941 */ /* 0x000fea0003800000 */
.L_x_182:
        /* <DEDUP_REMOVED lines=13> */
.L_x_185:
[----:B------:R-:W-:Y:S05]  /*dac0*/  BSYNC B1 ;  /* 0x0000000000017941 */ /* 0x000fea0003800000 */
.L_x_184:
        /* <DEDUP_REMOVED lines=13> */
.L_x_187:
[----:B------:R-:W-:Y:S05]  /*dba0*/  BSYNC B1 ;  /* 0x0000000000017941 */ /* 0x000fea0003800000 */
.L_x_186:
        /* <DEDUP_REMOVED lines=13> */
.L_x_189:
[----:B------:R-:W-:Y:S05]  /*dc80*/  BSYNC B1 ;  /* 0x0000000000017941 */ /* 0x000fea0003800000 */
.L_x_188:
        /* <DEDUP_REMOVED lines=13> */
.L_x_191:
[----:B------:R-:W-:Y:S05]  /*dd60*/  BSYNC B1 ;  /* 0x0000000000017941 */ /* 0x000fea0003800000 */
.L_x_190:
        /* <DEDUP_REMOVED lines=13> */
.L_x_193:
[----:B------:R-:W-:Y:S05]  /*de40*/  BSYNC B1 ;  /* 0x0000000000017941 */ /* 0x000fea0003800000 */
.L_x_192:
        /* <DEDUP_REMOVED lines=13> */
.L_x_195:
[----:B------:R-:W-:Y:S05]  /*df20*/  BSYNC B1 ;  /* 0x0000000000017941 */ /* 0x000fea0003800000 */
.L_x_194:
        /* <DEDUP_REMOVED lines=13> */
.L_x_197:
[----:B------:R-:W-:Y:S05]  /*e000*/  BSYNC B1 ;  /* 0x0000000000017941 */ /* 0x000fea0003800000 */
.L_x_196:
        /* <DEDUP_REMOVED lines=13> */
.L_x_199:
[----:B------:R-:W-:Y:S05]  /*e0e0*/  BSYNC B1 ;  /* 0x0000000000017941 */ /* 0x000fea0003800000 */
.L_x_198:
        /* <DEDUP_REMOVED lines=13> */
.L_x_201:
[----:B------:R-:W-:Y:S05]  /*e1c0*/  BSYNC B1 ;  /* 0x0000000000017941 */ /* 0x000fea0003800000 */
.L_x_200:
        /* <DEDUP_REMOVED lines=13> */
.L_x_203:
[----:B------:R-:W-:Y:S05]  /*e2a0*/  BSYNC B1 ;  /* 0x0000000000017941 */ /* 0x000fea0003800000 */
.L_x_202:
        /* <DEDUP_REMOVED lines=13> */
.L_x_205:
[----:B------:R-:W-:Y:S05]  /*e380*/  BSYNC B1 ;  /* 0x0000000000017941 */ /* 0x000fea0003800000 */
.L_x_204:
        /* <DEDUP_REMOVED lines=13> */
.L_x_207:
[----:B------:R-:W-:Y:S05]  /*e460*/  BSYNC B1 ;  /* 0x0000000000017941 */ /* 0x000fea0003800000 */
.L_x_206:
        /* <DEDUP_REMOVED lines=13> */
.L_x_209:
[----:B------:R-:W-:Y:S05]  /*e540*/  BSYNC B1 ;  /* 0x0000000000017941 */ /* 0x000fea0003800000 */
.L_x_208:
        /* <DEDUP_REMOVED lines=13> */
.L_x_211:
[----:B------:R-:W-:Y:S05]  /*e620*/  BSYNC B1 ;  /* 0x0000000000017941 */ /* 0x000fea0003800000 */
.L_x_210:
        /* <DEDUP_REMOVED lines=13> */
.L_x_213:
[----:B------:R-:W-:Y:S05]  /*e700*/  BSYNC B1 ;  /* 0x0000000000017941 */ /* 0x000fea0003800000 */
.L_x_212:
        /* <DEDUP_REMOVED lines=13> */
.L_x_215:
[----:B------:R-:W-:Y:S05]  /*e7e0*/  BSYNC B1 ;  /* 0x0000000000017941 */ /* 0x000fea0003800000 */
.L_x_214:
        /* <DEDUP_REMOVED lines=13> */
.L_x_217:
[----:B------:R-:W-:Y:S05]  /*e8c0*/  BSYNC B1 ;  /* 0x0000000000017941 */ /* 0x000fea0003800000 */
.L_x_216:
        /* <DEDUP_REMOVED lines=13> */
.L_x_219:
[----:B------:R-:W-:Y:S05]  /*e9a0*/  BSYNC B1 ;  /* 0x0000000000017941 */ /* 0x000fea0003800000 */
.L_x_218:
        /* <DEDUP_REMOVED lines=13> */
.L_x_221:
[----:B------:R-:W-:Y:S05]  /*ea80*/  BSYNC B1 ;  /* 0x0000000000017941 */ /* 0x000fea0003800000 */
.L_x_220:
        /* <DEDUP_REMOVED lines=13> */
.L_x_223:
[----:B------:R-:W-:Y:S05]  /*eb60*/  BSYNC B1 ;  /* 0x0000000000017941 */ /* 0x000fea0003800000 */
.L_x_222:
        /* <DEDUP_REMOVED lines=13> */
.L_x_225:
[----:B------:R-:W-:Y:S05]  /*ec40*/  BSYNC B1 ;  /* 0x0000000000017941 */ /* 0x000fea0003800000 */
.L_x_224:
        /* <DEDUP_REMOVED lines=13> */
.L_x_227:
[----:B------:R-:W-:Y:S05]  /*ed20*/  BSYNC B1 ;  /* 0x0000000000017941 */ /* 0x000fea0003800000 */
.L_x_226:
        /* <DEDUP_REMOVED lines=13> */
.L_x_229:
[----:B------:R-:W-:Y:S05]  /*ee00*/  BSYNC B1 ;  /* 0x0000000000017941 */ /* 0x000fea0003800000 */
.L_x_228:
[----:B------:R-:W2:Y:S01]  /*ee10*/  LDL.LU R6, [R1+0xf0] ;  /* 0x0000f00001067983 */ /* 0x000ea20000300800 */
[----:B-----5:R-:W-:Y:S01]  /*ee20*/  LOP3.LUT R0, R0, 0xff, RZ, 0xc0, !PT ;  /* 0x000000ff00007812 */ /* 0x020fe200078ec0ff */
[----:B------:R-:W-:Y:S01]  /*ee30*/  BSSY B1, `(.L_x_230) ;  /* 0x0000013000017945 */ /* 0x000fe20003800000 */
[----:B------:R-:W-:Y:S02]  /*ee40*/  IADD3 R5, P0, R40, 0x80, RZ ;  /* 0x0000008028057810 */ /* 0x000fe40007f1e0ff */
[----:B------:R-:W-:-:S03]  /*ee50*/  F2FP.F16.E4M3.UNPACK_B R0, R0 ;  /* 0x00000000ff00723e */ /* 0x000fc600020006ff */
[----:B------:R-:W-:Y:S01]  /*ee60*/  IMAD.X R2, RZ, RZ, R37, P0 ;  /* 0x000000ffff027224 */ /* 0x000fe200000e0625 */
[----:B------:R-:W-:Y:S01]  /*ee70*/  ISETP.GE.AND P0, PT, R41, 0x81, PT ;  /* 0x000000812900780c */ /* 0x000fe20003f06270 */
[----:B------:R-:W-:Y:S02]  /*ee80*/  HADD2.F32 R0, -RZ, R0.H0_H0 ;  /* 0x20000000ff007230 */ /* 0x000fe40000004100 */
[----:B------:R-:W-:Y:S01]  /*ee90*/  IMAD R4, R2, UR6, RZ ;  /* 0x0000000602047c24 */ /* 0x000fe2000f8e02ff */
[----:B------:R-:W-:Y:S01]  /*eea0*/  ISETP.LT.OR P4, PT, R42, 0x1, !P0 ;  /* 0x000000012a00780c */ /* 0x000fe20004781670 */
[----:B0-----:R-:W-:-:S04]  /*eeb0*/  IMAD.WIDE.U32 R2, R5, UR6, R38 ;  /* 0x0000000605027c25 */ /* 0x001fc8000f8e0026 */
[----:B------:R-:W-:Y:S01]  /*eec0*/  FMUL R0, R0, UR21 ;  /* 0x0000001500007c20 */ /* 0x000fe20008400000 */
[----:B------:R-:W-:Y:S01]  /*eed0*/  IMAD R5, R5, UR7, R4 ;  /* 0x0000000705057c24 */ /* 0x000fe2000f8e0204 */
[----:B------:R-:W-:-:S04]  /*eee0*/  IADD3 R2, P2, R2, UR10, RZ ;  /* 0x0000000a02027c10 */ /* 0x000fc8000ff5e0ff */
[----:B------:R-:W-:Y:S01]  /*eef0*/  IADD3.X R3, R3, UR11, R5, P2, !PT ;  /* 0x0000000b03037c10 */ /* 0x000fe200097fe405 */
[----:B--2---:R-:W-:-:S05]  /*ef00*/  FFMA R0, R6, UR20, R0 ;  /* 0x0000001406007c23 */ /* 0x004fca0008000000 */
[----:B------:R-:W-:Y:S02]  /*ef10*/  F2FP.SATFINITE.E4M3.F32.PACK_AB_MERGE_C R7, RZ, R0, RZ ;  /* 0x00000000ff07723e */ /* 0x000fe400048070ff */
[----:B------:R-:W-:-:S03]  /*ef20*/  PRMT R0, RZ, 0x7610, R0 ;  /* 0x00007610ff007816 */ /* 0x000fc60000000000 */
[----:B------:R0:W-:Y:S01]  /*ef30*/  @!P1 STG.E.U8 desc[UR14][R30.64+0xb9], R7 ;  /* 0x0000b9071e009986 */ /* 0x0001e2000c10110e */
[----:B------:R-:W-:Y:S05]  /*ef40*/  @P4 BRA `(.L_x_231) ;  /* 0x0000000000044947 */ /* 0x000fea0003800000 */
[----:B------:R2:W5:Y:S02]  /*ef50*/  LDG.E.U8 R0, desc[UR14][R2.64] ;  /* 0x0000000e02007981 */ /* 0x000564000c1e1100 */
.L_x_231:
[----:B------:R-:W-:Y:S05]  /*ef60*/  BSYNC B1 ;  /* 0x0000000000017941 */ /* 0x000fea0003800000 */
.L_x_230:
        /* <DEDUP_REMOVED lines=8> */
[----:B------:R-:W-:Y:S02]  /*eff0*/  F2FP.SATFINITE.E4M3.F32.PACK_AB_MERGE_C R5, RZ, R0, RZ ;  /* 0x00000000ff05723e */ /* 0x000fe400048070ff */
[----:B------:R-:W-:-:S03]  /*f000*/  PRMT R0, RZ, 0x7610, R0 ;  /* 0x00007610ff007816 */ /* 0x000fc60000000000 */
[----:B------:R3:W-:Y:S01]  /*f010*/  @!P4 STG.E.U8 desc[UR14][R26.64], R5 ;  /* 0x000000051a00c986 */ /* 0x0007e2000c10110e */
[----:B------:R-:W-:Y:S05]  /*f020*/  @P2 BRA `(.L_x_233) ;  /* 0x0000000000042947 */ /* 0x000fea0003800000 */
[----:B------:R0:W5:Y:S02]  /*f030*/  LDG.E.U8 R0, desc[UR14][R2.64+0x1] ;  /* 0x0000010e02007981 */ /* 0x000164000c1e1100 */
.L_x_233:
[----:B------:R-:W-:Y:S05]  /*f040*/  BSYNC B1 ;  /* 0x0000000000017941 */ /* 0x000fea0003800000 */
.L_x_232:
[----:B------:R-:W2:Y:S01]  /*f050*/  LDL.LU R4, [R1+0xf8] ;  /* 0x0000f80001047983 */ /* 0x000ea20000300800 */
[----:B-----5:R-:W-:Y:S01]  /*f060*/  LOP3.LUT R0, R0, 0xff, RZ, 0xc0, !PT ;  /* 0x000000ff00007812 */ /* 0x020fe200078ec0ff */
[----:B------:R-:W-:Y:S01]  /*f070*/  BSSY B1, `(.L_x_234) ;  /* 0x0000013000017945 */ /* 0x000fe20003800000 */
[----:B---3--:R-:W-:Y:S02]  /*f080*/  IADD3 R5, P1, R40, 0x88, RZ ;  /* 0x0000008828057810 */ /* 0x008fe40007f3e0ff */
[----:B------:R-:W-:-:S03]  /*f090*/  F2FP.F16.E4M3.UNPACK_B R0, R0 ;  /* 0x00000000ff00723e */ /* 0x000fc600020006ff */
[----:B------:R-:W-:Y:S01]  /*f0a0*/  IMAD.X R36, RZ, RZ, R37, P1 ;  /* 0x000000ffff247224 */ /* 0x000fe200008e0625 */
[----:B------:R-:W-:Y:S01]  /*f0b0*/  ISETP.GE.AND P1, PT, R41, 0x89, PT ;  /* 0x000000892900780c */ /* 0x000fe20003f26270 */
[----:B------:R-:W-:Y:S02]  /*f0c0*/  HADD2.F32 R0, -RZ, R0.H0_H0 ;  /* 0x20000000ff007230 */ /* 0x000fe40000004100 */
[----:B------:R-:W-:Y:S01]  /*f0d0*/  IMAD R36, R36, UR6, RZ ;  /* 0x0000000624247c24 */ /* 0x000fe2000f8e02ff */
[----:B------:R-:W-:Y:S01]  /*f0e0*/  ISETP.LT.OR P5, PT, R42, 0x1, !P1 ;  /* 0x000000012a00780c */ /* 0x000fe20004fa1670 */
[----:B------:R-:W-:-:S04]  /*f0f0*/  IMAD.WIDE.U32 R38, R5, UR6, R38 ;  /* 0x0000000605267c25 */ /* 0x000fc8000f8e0026 */
[----:B------:R-:W-:Y:S01]  /*f100*/  FMUL R0, R0, UR21 ;  /* 0x0000001500007c20 */ /* 0x000fe20008400000 */
[----:B------:R-:W-:-:S03]  /*f110*/  IMAD R5, R5, UR7, R36 ;  /* 0x0000000705057c24 */ /* 0x000fc6000f8e0224 */
[----:B--2---:R-:W-:Y:S01]  /*f120*/  FFMA R0, R4, UR20, R0 ;  /* 0x0000001404007c23 */ /* 0x004fe20008000000 */
[----:B------:R-:W-:-:S04]  /*f130*/  IADD3 R4, P4, R38, UR10, RZ ;  /* 0x0000000a26047c10 */ /* 0x000fc8000ff9e0ff */
[----:B0-----:R-:W-:Y:S02]  /*f140*/  F2FP.SATFINITE.E4M3.F32.PACK_AB_MERGE_C R7, RZ, R0, RZ ;  /* 0x00000000ff07723e */ /* 0x001fe400048070ff */
[----:B------:R-:W-:Y:S02]  /*f150*/  IADD3.X R5, R39, UR11, R5, P4, !PT ;  /* 0x0000000b27057c10 */ /* 0x000fe4000a7fe405 */
[----:B------:R-:W-:Y:S01]  /*f160*/  PRMT R0, RZ, 0x7610, R0 ;  /* 0x00007610ff007816 */ /* 0x000fe20000000000 */
[----:B------:R0:W-:Y:S01]  /*f170*/  @!P2 STG.E.U8 desc[UR14][R26.64+0x1], R7 ;  /* 0x000001071a00a986 */ /* 0x0001e2000c10110e */
[----:B------:R-:W-:Y:S05]  /*f180*/  @P5 BRA `(.L_x_235) ;  /* 0x0000000000045947 */ /* 0x000fea0003800000 */
[----:B------:R2:W5:Y:S02]  /*f190*/  LDG.E.U8 R0, desc[UR14][R4.64] ;  /* 0x0000000e04007981 */ /* 0x000564000c1e1100 */
.L_x_235:
[----:B------:R-:W-:Y:S05]  /*f1a0*/  BSYNC B1 ;  /* 0x0000000000017941 */ /* 0x000fea0003800000 */
.L_x_234:
        /* <DEDUP_REMOVED lines=13> */
.L_x_237:
[----:B------:R-:W-:Y:S05]  /*f280*/  BSYNC B1 ;  /* 0x0000000000017941 */ /* 0x000fea0003800000 */
.L_x_236:
        /* <DEDUP_REMOVED lines=13> */
.L_x_239:
[----:B------:R-:W-:Y:S05]  /*f360*/  BSYNC B1 ;  /* 0x0000000000017941 */ /* 0x000fea0003800000 */
.L_x_238:
        /* <DEDUP_REMOVED lines=13> */
.L_x_241:
[----:B------:R-:W-:Y:S05]  /*f440*/  BSYNC B1 ;  /* 0x0000000000017941 */ /* 0x000fea0003800000 */
.L_x_240:
        /* <DEDUP_REMOVED lines=13> */
.L_x_243:
[----:B------:R-:W-:Y:S05]  /*f520*/  BSYNC B1 ;  /* 0x0000000000017941 */ /* 0x000fea0003800000 */
.L_x_242:
        /* <DEDUP_REMOVED lines=13> */
.L_x_245:
[----:B------:R-:W-:Y:S05]  /*f600*/  BSYNC B1 ;  /* 0x0000000000017941 */ /* 0x000fea0003800000 */
.L_x_244:
        /* <DEDUP_REMOVED lines=13> */
.L_x_247:
[----:B------:R-:W-:Y:S05]  /*f6e0*/  BSYNC B1 ;  /* 0x0000000000017941 */ /* 0x000fea0003800000 */
.L_x_246:
        /* <DEDUP_REMOVED lines=13> */
.L_x_249:
[----:B------:R-:W-:Y:S05]  /*f7c0*/  BSYNC B1 ;  /* 0x0000000000017941 */ /* 0x000fea0003800000 */
.L_x_248:
        /* <DEDUP_REMOVED lines=13> */
.L_x_251:
[----:B------:R-:W-:Y:S05]  /*f8a0*/  BSYNC B1 ;  /* 0x0000000000017941 */ /* 0x000fea0003800000 */
.L_x_250:
        /* <DEDUP_REMOVED lines=13> */
.L_x_253:
[----:B------:R-:W-:Y:S05]  /*f980*/  BSYNC B1 ;  /* 0x0000000000017941 */ /* 0x000fea0003800000 */
.L_x_252:
        /* <DEDUP_REMOVED lines=13> */
.L_x_255:
[----:B------:R-:W-:Y:S05]  /*fa60*/  BSYNC B1 ;  /* 0x0000000000017941 */ /* 0x000fea0003800000 */
.L_x_254:
        /* <DEDUP_REMOVED lines=13> */
.L_x_257:
[----:B------:R-:W-:Y:S05]  /*fb40*/  BSYNC B1 ;  /* 0x0000000000017941 */ /* 0x000fea0003800000 */
.L_x_256:
        /* <DEDUP_REMOVED lines=13> */
.L_x_259:
[----:B------:R-:W-:Y:S05]  /*fc20*/  BSYNC B1 ;  /* 0x0000000000017941 */ /* 0x000fea0003800000 */
.L_x_258:
        /* <DEDUP_REMOVED lines=13> */
.L_x_261:
[----:B------:R-:W-:Y:S05]  /*fd00*/  BSYNC B1 ;  /* 0x0000000000017941 */ /* 0x000fea0003800000 */
.L_x_260:
        /* <DEDUP_REMOVED lines=13> */
.L_x_263:
[----:B------:R-:W-:Y:S05]  /*fde0*/  BSYNC B1 ;  /* 0x0000000000017941 */ /* 0x000fea0003800000 */
.L_x_262:
        /* <DEDUP_REMOVED lines=13> */
.L_x_265:
[----:B------:R-:W-:Y:S05]  /*fec0*/  BSYNC B1 ;  /* 0x0000000000017941 */ /* 0x000fea0003800000 */
.L_x_264:
        /* <DEDUP_REMOVED lines=13> */
.L_x_267:
[----:B------:R-:W-:Y:S05]  /*ffa0*/  BSYNC B1 ;  /* 0x0000000000017941 */ /* 0x000fea0003800000 */
.L_x_266:
        /* <DEDUP_REMOVED lines=13> */
.L_x_269:
[----:B------:R-:W-:Y:S05]  /*10080*/  BSYNC B1 ;  /* 0x0000000000017941 */ /* 0x000fea0003800000 */
.L_x_268:
        /* <DEDUP_REMOVED lines=13> */
.L_x_271:
[----:B------:R-:W-:Y:S05]  /*10160*/  BSYNC B1 ;  /* 0x0000000000017941 */ /* 0x000fea0003800000 */
.L_x_270:
        /* <DEDUP_REMOVED lines=13> */
.L_x_273:
[----:B------:R-:W-:Y:S05]  /*10240*/  BSYNC B1 ;  /* 0x0000000000017941 */ /* 0x000fea0003800000 */
.L_x_272:
        /* <DEDUP_REMOVED lines=13> */
.L_x_275:
[----:B------:R-:W-:Y:S05]  /*10320*/  BSYNC B1 ;  /* 0x0000000000017941 */ /* 0x000fea0003800000 */
.L_x_274:
        /* <DEDUP_REMOVED lines=13> */
.L_x_277:
[----:B------:R-:W-:Y:S05]  /*10400*/  BSYNC B1 ;  /* 0x0000000000017941 */ /* 0x000fea0003800000 */
.L_x_276:
        /* <DEDUP_REMOVED lines=13> */
.L_x_279:
[----:B------:R-:W-:Y:S05]  /*104e0*/  BSYNC B1 ;  /* 0x0000000000017941 */ /* 0x000fea0003800000 */
.L_x_278:
        /* <DEDUP_REMOVED lines=13> */
.L_x_281:
[----:B------:R-:W-:Y:S05]  /*105c0*/  BSYNC B1 ;  /* 0x0000000000017941 */ /* 0x000fea0003800000 */
.L_x_280:
        /* <DEDUP_REMOVED lines=13> */
.L_x_283:
[----:B------:R-:W-:Y:S05]  /*106a0*/  BSYNC B1 ;  /* 0x0000000000017941 */ /* 0x000fea0003800000 */
.L_x_282:
        /* <DEDUP_REMOVED lines=13> */
.L_x_285:
[----:B------:R-:W-:Y:S05]  /*10780*/  BSYNC B1 ;  /* 0x0000000000017941 */ /* 0x000fea0003800000 */
.L_x_284:
        /* <DEDUP_REMOVED lines=13> */
.L_x_287:
[----:B------:R-:W-:Y:S05]  /*10860*/  BSYNC B1 ;  /* 0x0000000000017941 */ /* 0x000fea0003800000 */
.L_x_286:
        /* <DEDUP_REMOVED lines=13> */
.L_x_289:
[----:B------:R-:W-:Y:S05]  /*10940*/  BSYNC B1 ;  /* 0x0000000000017941 */ /* 0x000fea0003800000 */
.L_x_288:
        /* <DEDUP_REMOVED lines=13> */
.L_x_291:
[----:B------:R-:W-:Y:S05]  /*10a20*/  BSYNC B1 ;  /* 0x0000000000017941 */ /* 0x000fea0003800000 */
.L_x_290:
        /* <DEDUP_REMOVED lines=13> */
.L_x_293:
[----:B------:R-:W-:Y:S05]  /*10b00*/  BSYNC B1 ;  /* 0x0000000000017941 */ /* 0x000fea0003800000 */
.L_x_292:
        /* <DEDUP_REMOVED lines=13> */
.L_x_295:
[----:B------:R-:W-:Y:S05]  /*10be0*/  BSYNC B1 ;  /* 0x0000000000017941 */ /* 0x000fea0003800000 */
.L_x_294:
        /* <DEDUP_REMOVED lines=13> */
.L_x_297:
[----:B------:R-:W-:Y:S05]  /*10cc0*/  BSYNC B1 ;  /* 0x0000000000017941 */ /* 0x000fea0003800000 */
.L_x_296:
        /* <DEDUP_REMOVED lines=13> */
.L_x_299:
[----:B------:R-:W-:Y:S05]  /*10da0*/  BSYNC B1 ;  /* 0x0000000000017941 */ /* 0x000fea0003800000 */
.L_x_298:
        /* <DEDUP_REMOVED lines=13> */
.L_x_301:
[----:B------:R-:W-:Y:S05]  /*10e80*/  BSYNC B1 ;  /* 0x0000000000017941 */ /* 0x000fea0003800000 */
.L_x_300:
        /* <DEDUP_REMOVED lines=13> */
.L_x_303:
[----:B------:R-:W-:Y:S05]  /*10f60*/  BSYNC B1 ;  /* 0x0000000000017941 */ /* 0x000fea0003800000 */
.L_x_302:
        /* <DEDUP_REMOVED lines=13> */
.L_x_305:
[----:B------:R-:W-:Y:S05]  /*11040*/  BSYNC B1 ;  /* 0x0000000000017941 */ /* 0x000fea0003800000 */
.L_x_304:
        /* <DEDUP_REMOVED lines=13> */
.L_x_307:
[----:B------:R-:W-:Y:S05]  /*11120*/  BSYNC B1 ;  /* 0x0000000000017941 */ /* 0x000fea0003800000 */
.L_x_306:
        /* <DEDUP_REMOVED lines=13> */
.L_x_309:
[----:B------:R-:W-:Y:S05]  /*11200*/  BSYNC B1 ;  /* 0x0000000000017941 */ /* 0x000fea0003800000 */
.L_x_308:
        /* <DEDUP_REMOVED lines=13> */
.L_x_311:
[----:B------:R-:W-:Y:S05]  /*112e0*/  BSYNC B1 ;  /* 0x0000000000017941 */ /* 0x000fea0003800000 */
.L_x_310:
        /* <DEDUP_REMOVED lines=13> */
.L_x_313:
[----:B------:R-:W-:Y:S05]  /*113c0*/  BSYNC B1 ;  /* 0x0000000000017941 */ /* 0x000fea0003800000 */
.L_x_312:
        /* <DEDUP_REMOVED lines=13> */
.L_x_315:
[----:B------:R-:W-:Y:S05]  /*114a0*/  BSYNC B1 ;  /* 0x0000000000017941 */ /* 0x000fea0003800000 */
.L_x_314:
        /* <DEDUP_REMOVED lines=13> */
.L_x_317:
[----:B------:R-:W-:Y:S05]  /*11580*/  BSYNC B1 ;  /* 0x0000000000017941 */ /* 0x000fea0003800000 */
.L_x_316:
        /* <DEDUP_REMOVED lines=13> */
.L_x_319:
[----:B------:R-:W-:Y:S05]  /*11660*/  BSYNC B1 ;  /* 0x0000000000017941 */ /* 0x000fea0003800000 */
.L_x_318:
        /* <DEDUP_REMOVED lines=13> */
.L_x_321:
[----:B------:R-:W-:Y:S05]  /*11740*/  BSYNC B1 ;  /* 0x0000000000017941 */ /* 0x000fea0003800000 */
.L_x_320:
        /* <DEDUP_REMOVED lines=13> */
.L_x_323:
[----:B------:R-:W-:Y:S05]  /*11820*/  BSYNC B1 ;  /* 0x0000000000017941 */ /* 0x000fea0003800000 */
.L_x_322:
        /* <DEDUP_REMOVED lines=13> */
.L_x_325:
[----:B------:R-:W-:Y:S05]  /*11900*/  BSYNC B1 ;  /* 0x0000000000017941 */ /* 0x000fea0003800000 */
.L_x_324:
        /* <DEDUP_REMOVED lines=13> */
.L_x_327:
[----:B------:R-:W-:Y:S05]  /*119e0*/  BSYNC B1 ;  /* 0x0000000000017941 */ /* 0x000fea0003800000 */
.L_x_326:
        /* <DEDUP_REMOVED lines=13> */
.L_x_329:
[----:B------:R-:W-:Y:S05]  /*11ac0*/  BSYNC B1 ;  /* 0x0000000000017941 */ /* 0x000fea0003800000 */
.L_x_328:
        /* <DEDUP_REMOVED lines=13> */
.L_x_331:
[----:B------:R-:W-:Y:S05]  /*11ba0*/  BSYNC B1 ;  /* 0x0000000000017941 */ /* 0x000fea0003800000 */
.L_x_330:
        /* <DEDUP_REMOVED lines=13> */
.L_x_333:
[----:B------:R-:W-:Y:S05]  /*11c80*/  BSYNC B1 ;  /* 0x0000000000017941 */ /* 0x000fea0003800000 */
.L_x_332:
        /* <DEDUP_REMOVED lines=13> */
.L_x_335:
[----:B------:R-:W-:Y:S05]  /*11d60*/  BSYNC B1 ;  /* 0x0000000000017941 */ /* 0x000fea0003800000 */
.L_x_334:
        /* <DEDUP_REMOVED lines=13> */
.L_x_337:
[----:B------:R-:W-:Y:S05]  /*11e40*/  BSYNC B1 ;  /* 0x0000000000017941 */ /* 0x000fea0003800000 */
.L_x_336:
        /* <DEDUP_REMOVED lines=13> */
.L_x_339:
[----:B------:R-:W-:Y:S05]  /*11f20*/  BSYNC B1 ;  /* 0x0000000000017941 */ /* 0x000fea0003800000 */
.L_x_338:
        /* <DEDUP_REMOVED lines=13> */
.L_x_341:
[----:B------:R-:W-:Y:S05]  /*12000*/  BSYNC B1 ;  /* 0x0000000000017941 */ /* 0x000fea0003800000 */
.L_x_340:
        /* <DEDUP_REMOVED lines=13> */
.L_x_343:
[----:B------:R-:W-:Y:S05]  /*120e0*/  BSYNC B1 ;  /* 0x0000000000017941 */ /* 0x000fea0003800000 */
.L_x_342:
        /* <DEDUP_REMOVED lines=13> */
.L_x_345:
[----:B------:R-:W-:Y:S05]  /*121c0*/  BSYNC B1 ;  /* 0x0000000000017941 */ /* 0x000fea0003800000 */
.L_x_344:
        /* <DEDUP_REMOVED lines=13> */
.L_x_347:
[----:B------:R-:W-:Y:S05]  /*122a0*/  BSYNC B1 ;  /* 0x0000000000017941 */ /* 0x000fea0003800000 */
.L_x_346:
        /* <DEDUP_REMOVED lines=13> */
.L_x_349:
[----:B------:R-:W-:Y:S05]  /*12380*/  BSYNC B1 ;  /* 0x0000000000017941 */ /* 0x000fea0003800000 */
.L_x_348:
        /* <DEDUP_REMOVED lines=13> */
.L_x_351:
[----:B------:R-:W-:Y:S05]  /*12460*/  BSYNC B1 ;  /* 0x0000000000017941 */ /* 0x000fea0003800000 */
.L_x_350:
        /* <DEDUP_REMOVED lines=13> */
.L_x_353:
[----:B------:R-:W-:Y:S05]  /*12540*/  BSYNC B1 ;  /* 0x0000000000017941 */ /* 0x000fea0003800000 */
.L_x_352:
        /* <DEDUP_REMOVED lines=13> */
.L_x_355:
[----:B------:R-:W-:Y:S05]  /*12620*/  BSYNC B1 ;  /* 0x0000000000017941 */ /* 0x000fea0003800000 */
.L_x_354:
        /* <DEDUP_REMOVED lines=13> */
.L_x_357:
[----:B------:R-:W-:Y:S05]  /*12700*/  BSYNC B1 ;  /* 0x0000000000017941 */ /* 0x000fea0003800000 */
.L_x_356:
        /* <DEDUP_REMOVED lines=13> */
.L_x_359:
[----:B------:R-:W-:Y:S05]  /*127e0*/  BSYNC B1 ;  /* 0x0000000000017941 */ /* 0x000fea0003800000 */
.L_x_358:
        /* <DEDUP_REMOVED lines=13> */
.L_x_361:
[----:B------:R-:W-:Y:S05]  /*128c0*/  BSYNC B1 ;  /* 0x0000000000017941 */ /* 0x000fea0003800000 */
.L_x_360:
        /* <DEDUP_REMOVED lines=13> */
.L_x_363:
[----:B------:R-:W-:Y:S05]  /*129a0*/  BSYNC B1 ;  /* 0x0000000000017941 */ /* 0x000fea0003800000 */
.L_x_362:
        /* <DEDUP_REMOVED lines=13> */
.L_x_365:
[----:B------:R-:W-:Y:S05]  /*12a80*/  BSYNC B1 ;  /* 0x0000000000017941 */ /* 0x000fea0003800000 */
.L_x_364:
        /* <DEDUP_REMOVED lines=13> */
.L_x_367:
[----:B------:R-:W-:Y:S05]  /*12b60*/  BSYNC B1 ;  /* 0x0000000000017941 */ /* 0x000fea0003800000 */
.L_x_366:
        /* <DEDUP_REMOVED lines=13> */
.L_x_369:
[----:B------:R-:W-:Y:S05]  /*12c40*/  BSYNC B1 ;  /* 0x0000000000017941 */ /* 0x000fea0003800000 */
.L_x_368:
        /* <DEDUP_REMOVED lines=13> */
.L_x_371:
[----:B------:R-:W-:Y:S05]  /*12d20*/  BSYNC B1 ;  /* 0x0000000000017941 */ /* 0x000fea0003800000 */
.L_x_370:
        /* <DEDUP_REMOVED lines=13> */
.L_x_373:
[----:B------:R-:W-:Y:S05]  /*12e00*/  BSYNC B1 ;  /* 0x0000000000017941 */ /* 0x000fea0003800000 */
.L_x_372:
        /* <DEDUP_REMOVED lines=13> */
.L_x_375:
[----:B------:R-:W-:Y:S05]  /*12ee0*/  BSYNC B1 ;  /* 0x0000000000017941 */ /* 0x000fea0003800000 */
.L_x_374:
        /* <DEDUP_REMOVED lines=13> */
.L_x_377:
[----:B------:R-:W-:Y:S05]  /*12fc0*/  BSYNC B1 ;  /* 0x0000000000017941 */ /* 0x000fea0003800000 */
.L_x_376:
        /* <DEDUP_REMOVED lines=13> */
.L_x_379:
[----:B------:R-:W-:Y:S05]  /*130a0*/  BSYNC B1 ;  /* 0x0000000000017941 */ /* 0x000fea0003800000 */
.L_x_378:
        /* <DEDUP_REMOVED lines=13> */
.L_x_381:
[----:B------:R-:W-:Y:S05]  /*13180*/  BSYNC B1 ;  /* 0x0000000000017941 */ /* 0x000fea0003800000 */
.L_x_380:
        /* <DEDUP_REMOVED lines=13> */
.L_x_383:
[----:B------:R-:W-:Y:S05]  /*13260*/  BSYNC B1 ;  /* 0x0000000000017941 */ /* 0x000fea0003800000 */
.L_x_382:
        /* <DEDUP_REMOVED lines=13> */
.L_x_385:
[----:B------:R-:W-:Y:S05]  /*13340*/  BSYNC B1 ;  /* 0x0000000000017941 */ /* 0x000fea0003800000 */
.L_x_384:
        /* <DEDUP_REMOVED lines=13> */
.L_x_387:
[----:B------:R-:W-:Y:S05]  /*13420*/  BSYNC B1 ;  /* 0x0000000000017941 */ /* 0x000fea0003800000 */
.L_x_386:
        /* <DEDUP_REMOVED lines=13> */
.L_x_389:
[----:B------:R-:W-:Y:S05]  /*13500*/  BSYNC B1 ;  /* 0x0000000000017941 */ /* 0x000fea0003800000 */
.L_x_388:
        /* <DEDUP_REMOVED lines=13> */
.L_x_391:
[----:B------:R-:W-:Y:S05]  /*135e0*/  BSYNC B1 ;  /* 0x0000000000017941 */ /* 0x000fea0003800000 */
.L_x_390:
        /* <DEDUP_REMOVED lines=13> */
.L_x_393:
[----:B------:R-:W-:Y:S05]  /*136c0*/  BSYNC B1 ;  /* 0x0000000000017941 */ /* 0x000fea0003800000 */
.L_x_392:
        /* <DEDUP_REMOVED lines=13> */
.L_x_395:
[----:B------:R-:W-:Y:S05]  /*137a0*/  BSYNC B1 ;  /* 0x0000000000017941 */ /* 0x000fea0003800000 */
.L_x_394:
        /* <DEDUP_REMOVED lines=13> */
.L_x_397:
[----:B------:R-:W-:Y:S05]  /*13880*/  BSYNC B1 ;  /* 0x0000000000017941 */ /* 0x000fea0003800000 */
.L_x_396:
        /* <DEDUP_REMOVED lines=13> */
.L_x_399:
[----:B------:R-:W-:Y:S05]  /*13960*/  BSYNC B1 ;  /* 0x0000000000017941 */ /* 0x000fea0003800000 */
.L_x_398:
        /* <DEDUP_REMOVED lines=13> */
.L_x_401:
[----:B------:R-:W-:Y:S05]  /*13a40*/  BSYNC B1 ;  /* 0x0000000000017941 */ /* 0x000fea0003800000 */
.L_x_400:
        /* <DEDUP_REMOVED lines=13> */
.L_x_403:
[----:B------:R-:W-:Y:S05]  /*13b20*/  BSYNC B1 ;  /* 0x0000000000017941 */ /* 0x000fea0003800000 */
.L_x_402:
        /* <DEDUP_REMOVED lines=13> */
.L_x_405:
[----:B------:R-:W-:Y:S05]  /*13c00*/  BSYNC B1 ;  /* 0x0000000000017941 */ /* 0x000fea0003800000 */
.L_x_404:
        /* <DEDUP_REMOVED lines=13> */
.L_x_407:
[----:B------:R-:W-:Y:S05]  /*13ce0*/  BSYNC B1 ;  /* 0x0000000000017941 */ /* 0x000fea0003800000 */
.L_x_406:
        /* <DEDUP_REMOVED lines=13> */
.L_x_409:
[----:B------:R-:W-:Y:S05]  /*13dc0*/  BSYNC B1 ;  /* 0x0000000000017941 */ /* 0x000fea0003800000 */
.L_x_408:
        /* <DEDUP_REMOVED lines=13> */
.L_x_411:
[----:B------:R-:W-:Y:S05]  /*13ea0*/  BSYNC B1 ;  /* 0x0000000000017941 */ /* 0x000fea0003800000 */
.L_x_410:
        /* <DEDUP_REMOVED lines=13> */
.L_x_413:
[----:B------:R-:W-:Y:S05]  /*13f80*/  BSYNC B1 ;  /* 0x0000000000017941 */ /* 0x000fea0003800000 */
.L_x_412:
        /* <DEDUP_REMOVED lines=13> */
.L_x_415:
[----:B------:R-:W-:Y:S05]  /*14060*/  BSYNC B1 ;  /* 0x0000000000017941 */ /* 0x000fea0003800000 */
.L_x_414:
        /* <DEDUP_REMOVED lines=13> */
.L_x_417:
[----:B------:R-:W-:Y:S05]  /*14140*/  BSYNC B1 ;  /* 0x0000000000017941 */ /* 0x000fea0003800000 */
.L_x_416:
[----:B--23--:R-:W2:Y:S01]  /*14150*/  LDL.LU R2, [R1+0x268] ;  /* 0x0002680001027983 */ /* 0x00cea20000300800 */
[----:B-----5:R-:W-:Y:S01]  /*14160*/  LOP3.LUT R0, R0, 0xff, RZ, 0xc0, !PT ;  /* 0x000000ff00007812 */ /* 0x020fe200078ec0ff */
[----:B------:R-:W-:Y:S01]  /*14170*/  BSSY B1, `(.L_x_418) ;  /* 0x000000b000017945 */ /* 0x000fe20003800000 */
[----:B------:R-:W-:Y:S02]  /*14180*/  ISETP.LT.OR P2, PT, R42, 0xb9, !P1 ;  /* 0x000000b92a00780c */ /* 0x000fe40004f41670 */
[----:B------:R-:W-:-:S05]  /*14190*/  F2FP.F16.E4M3.UNPACK_B R0, R0 ;  /* 0x00000000ff00723e */ /* 0x000fca00020006ff */
[----:B------:R-:W-:-:S05]  /*141a0*/  HADD2.F32 R0, -RZ, R0.H0_H0 ;  /* 0x20000000ff007230 */ /* 0x000fca0000004100 */
[----:B------:R-:W-:-:S04]  /*141b0*/  FMUL R0, R0, UR21 ;  /* 0x0000001500007c20 */ /* 0x000fc80008400000 */
[----:B--2---:R-:W-:-:S05]  /*141c0*/  FFMA R0, R2, UR20, R0 ;  /* 0x0000001402007c23 */ /* 0x004fca0008000000 */
[----:B------:R-:W-:Y:S02]  /*141d0*/  F2FP.SATFINITE.E4M3.F32.PACK_AB_MERGE_C R3, RZ, R0, RZ ;  /* 0x00000000ff03723e */ /* 0x000fe400048070ff */
[----:B------:R-:W-:-:S03]  /*141e0*/  PRMT R0, RZ, 0x7610, R0 ;  /* 0x00007610ff007816 */ /* 0x000fc60000000000 */
[----:B------:R2:W-:Y:S01]  /*141f0*/  @!P0 STG.E.U8 desc[UR14][R26.64+0xb9], R3 ;  /* 0x0000b9031a008986 */ /* 0x0005e2000c10110e */
[----:B------:R-:W-:Y:S05]  /*14200*/  @P2 BRA `(.L_x_419) ;  /* 0x0000000000042947 */ /* 0x000fea0003800000 */
[----:B------:R3:W5:Y:S02]  /*14210*/  LDG.E.U8 R0, desc[UR14][R4.64+0xb8] ;  /* 0x0000b80e04007981 */ /* 0x000764000c1e1100 */
.L_x_419:
[----:B------:R-:W-:Y:S05]  /*14220*/  BSYNC B1 ;  /* 0x0000000000017941 */ /* 0x000fea0003800000 */
.L_x_418:
[----:B------:R-:W4:Y:S01]  /*14230*/  LDL.LU R2, [R1+0x26c] ;  /* 0x00026c0001027983 */ /* 0x000f220000300800 */
[----:B-----5:R-:W-:Y:S01]  /*14240*/  LOP3.LUT R0, R0, 0xff, RZ, 0xc0, !PT ;  /* 0x000000ff00007812 */ /* 0x020fe200078ec0ff */
[----:B------:R-:W-:Y:S01]  /*14250*/  BSSY B1, `(.L_x_420) ;  /* 0x000000b000017945 */ /* 0x000fe20003800000 */
[----:B------:R-:W-:Y:S02]  /*14260*/  ISETP.LT.OR P1, PT, R42, 0xba, !P1 ;  /* 0x000000ba2a00780c */ /* 0x000fe40004f21670 */
[----:B------:R-:W-:-:S05]  /*14270*/  F2FP.F16.E4M3.UNPACK_B R0, R0 ;  /* 0x00000000ff00723e */ /* 0x000fca00020006ff */
[----:B------:R-:W-:-:S05]  /*14280*/  HADD2.F32 R0, -RZ, R0.H0_H0 ;  /* 0x20000000ff007230 */ /* 0x000fca0000004100 */
[----:B------:R-:W-:-:S04]  /*14290*/  FMUL R0, R0, UR21 ;  /* 0x0000001500007c20 */ /* 0x000fc80008400000 */
[----:B----4-:R-:W-:-:S05]  /*142a0*/  FFMA R0, R2, UR20, R0 ;  /* 0x0000001402007c23 */ /* 0x010fca0008000000 */
[----:B--2---:R-:W-:Y:S02]  /*142b0*/  F2FP.SATFINITE.E4M3.F32.PACK_AB_MERGE_C R3, RZ, R0, RZ ;  /* 0x00000000ff03723e */ /* 0x004fe400048070ff */
[----:B------:R-:W-:-:S03]  /*142c0*/  PRMT R0, RZ, 0x7610, R0 ;  /* 0x00007610ff007816 */ /* 0x000fc60000000000 */
[----:B------:R2:W-:Y:S01]  /*142d0*/  @!P2 STG.E.U8 desc[UR14][R28.64+0xb8], R3 ;  /* 0x0000b8031c00a986 */ /* 0x0005e2000c10110e */
[----:B------:R-:W-:Y:S05]  /*142e0*/  @P1 BRA `(.L_x_421) ;  /* 0x0000000000041947 */ /* 0x000fea0003800000 */
[----:B------:R4:W5:Y:S02]  /*142f0*/  LDG.E.U8 R0, desc[UR14][R4.64+0xb9] ;  /* 0x0000b90e04007981 */ /* 0x000964000c1e1100 */
.L_x_421:
[----:B------:R-:W-:Y:S05]  /*14300*/  BSYNC B1 ;  /* 0x0000000000017941 */ /* 0x000fea0003800000 */
.L_x_420:
[----:B------:R-:W-:Y:S05]  /*14310*/  @P1 BRA `(.L_x_422) ;  /* 0x0000003800a81947 */ /* 0x000fea0003800000 */
[----:B------:R-:W2:Y:S01]  /*14320*/  LDL.LU R2, [R1+0x270] ;  /* 0x0002700001027983 */ /* 0x000ea20000300800 */
[----:B-----5:R-:W-:-:S04]  /*14330*/  LOP3.LUT R0, R0, 0xff, RZ, 0xc0, !PT ;  /* 0x000000ff00007812 */ /* 0x020fc800078ec0ff */
[----:B------:R-:W-:-:S05]  /*14340*/  F2FP.F16.E4M3.UNPACK_B R0, R0 ;  /* 0x00000000ff00723e */ /* 0x000fca00020006ff */
[----:B------:R-:W-:-:S05]  /*14350*/  HADD2.F32 R0, -RZ, R0.H0_H0 ;  /* 0x20000000ff007230 */ /* 0x000fca0000004100 */
[----:B------:R-:W-:-:S04]  /*14360*/  FMUL R0, R0, UR21 ;  /* 0x0000001500007c20 */ /* 0x000fc80008400000 */
[----:B--2---:R-:W-:-:S05]  /*14370*/  FFMA R0, R2, UR20, R0 ;  /* 0x0000001402007c23 */ /* 0x004fca0008000000 */
[----:B------:R-:W-:-:S05]  /*14380*/  F2FP.SATFINITE.E4M3.F32.PACK_AB_MERGE_C R3, RZ, R0, RZ ;  /* 0x00000000ff03723e */ /* 0x000fca00048070ff */
[----:B------:R2:W-:Y:S01]  /*14390*/  STG.E.U8 desc[UR14][R28.64+0xb9], R3 ;  /* 0x0000b9031c007986 */ /* 0x0005e2000c10110e */
[----:B------:R-:W-:Y:S05]  /*143a0*/  BRA `(.L_x_422) ;  /* 0x0000003800847947 */ /* 0x000fea0003800000 */
.L_x_37:
[----:B------:R-:W-:Y:S01]  /*143b0*/  ISETP.GE.AND P1, PT, R41, 0x1, PT ;  /* 0x000000012900780c */ /* 0x000fe20003f26270 */
[----:B------:R-:W-:Y:S01]  /*143c0*/  FMUL R227, R227, UR20 ;  /* 0x00000014e3e37c20 */ /* 0x000fe20008400000 */
[----:B------:R-:W-:Y:S01]  /*143d0*/  ISETP.GE.AND P2, PT, R41, 0x9, PT ;  /* 0x000000092900780c */ /* 0x000fe20003f46270 */
[----:B------:R-:W-:Y:S01]  /*143e0*/  FMUL R226, R226, UR20 ;  /* 0x00000014e2e27c20 */ /* 0x000fe20008400000 */
[C---:B------:R-:W-:Y:S01]  /*143f0*/  ISETP.LT.OR P0, PT, R42.reuse, 0x1, !P1 ;  /* 0x000000012a00780c */ /* 0x040fe20004f01670 */
[----:B------:R-:W-:Y:S01]  /*14400*/  FMUL R225, R225, UR20 ;  /* 0x00000014e1e17c20 */ /* 0x000fe20008400000 */
[C---:B------:R-:W-:Y:S02]  /*14410*/  ISETP.LT.OR P4, PT, R42.reuse, 0x2, !P1 ;  /* 0x000000022a00780c */ /* 0x040fe40004f81670 */
[----:B------:R-:W-:Y:S02]  /*14420*/  ISETP.LT.OR P6, PT, R42, 0x1, !P2 ;  /* 0x000000012a00780c */ /* 0x000fe400057c1670 */
[----:B------:R-:W-:-:S02]  /*14430*/  F2FP.SATFINITE.E4M3.F32.PACK_AB_MERGE_C R227, RZ, R227, RZ ;  /* 0x000000e3ffe3723e */ /* 0x000fc400048070ff */
[----:B------:R-:W-:Y:S02]  /*14440*/  F2FP.SATFINITE.E4M3.F32.PACK_AB_MERGE_C R25, RZ, R226, RZ ;  /* 0x000000e2ff19723e */ /* 0x000fe400048070ff */
[----:B------:R-:W-:-:S03]  /*14450*/  F2FP.SATFINITE.E4M3.F32.PACK_AB_MERGE_C R225, RZ, R225, RZ ;  /* 0x000000e1ffe1723e */ /* 0x000fc600048070ff */
[----:B------:R0:W-:Y:S01]  /*14460*/  @!P0 STG.E.U8 desc[UR14][R32.64], R227 ;  /* 0x000000e320008986 */ /* 0x0001e2000c10110e */
[C---:B------:R-:W-:Y:S02]  /*14470*/  ISETP.LT.OR P0, PT, R42.reuse, 0x2, !P2 ;  /* 0x000000022a00780c */ /* 0x040fe40005701670 */
[C---:B------:R-:W-:Y:S01]  /*14480*/  ISETP.LT.OR P5, PT, R42.reuse, 0x9, !P1 ;  /* 0x000000092a00780c */ /* 0x040fe20004fa1670 */
[----:B------:R2:W-:Y:S01]  /*14490*/  @!P4 STG.E.U8 desc[UR14][R32.64+0x1], R25 ;  /* 0x000001192000c986 */ /* 0x0005e2000c10110e */
[----:B------:R-:W-:Y:S01]  /*144a0*/  ISETP.LT.OR P4, PT, R42, 0xa, !P1 ;  /* 0x0000000a2a00780c */ /* 0x000fe20004f81670 */
[----:B------:R-:W-:Y:S02]  /*144b0*/  FMUL R224, R224, UR20 ;  /* 0x00000014e0e07c20 */ /* 0x000fe40008400000 */
[----:B------:R3:W-:Y:S01]  /*144c0*/  @!P6 STG.E.U8 desc[UR14][R30.64], R225 ;  /* 0x000000e11e00e986 */ /* 0x0007e2000c10110e */
[----:B------:R-:W-:Y:S01]  /*144d0*/  ISETP.LT.OR P6, PT, R42, 0x9, !P2 ;  /* 0x000000092a00780c */ /* 0x000fe200057c1670 */
[----:B------:R-:W-:Y:S01]  /*144e0*/  FMUL R223, R223, UR20 ;  /* 0x00000014dfdf7c20 */ /* 0x000fe20008400000 */
[----:B------:R-:W-:Y:S01]  /*144f0*/  FMUL R222, R222, UR20 ;  /* 0x00000014dede7c20 */ /* 0x000fe20008400000 */
[----:B------:R-:W-:Y:S01]  /*14500*/  FMUL R221, R221, UR20 ;  /* 0x00000014dddd7c20 */ /* 0x000fe20008400000 */
[----:B------:R-:W-:Y:S01]  /*14510*/  F2FP.SATFINITE.E4M3.F32.PACK_AB_MERGE_C R35, RZ, R224, RZ ;  /* 0x000000e0ff23723e */ /* 0x000fe200048070ff */
[----:B0-----:R-:W4:Y:S01]  /*14520*/  LDL.LU R227, [R1+0xc] ;  /* 0x00000c0001e37983 */ /* 0x001f220000300800 */
[----:B------:R-:W-:-:S02]  /*14530*/  F2FP.SATFINITE.E4M3.F32.PACK_AB_MERGE_C R223, RZ, R223, RZ ;  /* 0x000000dfffdf723e */ /* 0x000fc400048070ff */
[----:B--2---:R-:W-:Y:S01]  /*14540*/  F2FP.SATFINITE.E4M3.F32.PACK_AB_MERGE_C R25, RZ, R222, RZ ;  /* 0x000000deff19723e */ /* 0x004fe200048070ff */
[----:B------:R-:W2:Y:S01]  /*14550*/  LDL.LU R226, [R1+0x4] ;  /* 0x0000040001e27983 */ /* 0x000ea20000300800 */
[----:B------:R-:W-:-:S03]  /*14560*/  F2FP.SATFINITE.E4M3.F32.PACK_AB_MERGE_C R221, RZ, R221, RZ ;  /* 0x000000ddffdd723e */ /* 0x000fc600048070ff */
[----:B---3--:R-:W3:Y:S04]  /*14570*/  LDL.LU R225, [R1] ;  /* 0x0000000001e17983 */ /* 0x008ee80000300800 */
[----:B------:R-:W-:Y:S04]  /*14580*/  @!P0 STG.E.U8 desc[UR14][R30.64+0x1], R35 ;  /* 0x000001231e008986 */ /* 0x000fe8000c10110e */
[----:B------:R-:W4:Y:S04]  /*14590*/  LDL.LU R224, [R1+0x18] ;  /* 0x0000180001e07983 */ /* 0x000f280000300800 */
[----:B------:R0:W-:Y:S04]  /*145a0*/  @!P5 STG.E.U8 desc[UR14][R32.64+0x8], R223 ;  /* 0x000008df2000d986 */ /* 0x0001e8000c10110e */
[----:B------:R-:W-:Y:S04]  /*145b0*/  @!P4 STG.E.U8 desc[UR14][R32.64+0x9], R25 ;  /* 0x000009192000c986 */ /* 0x000fe8000c10110e */
[----:B------:R1:W-:Y:S04]  /*145c0*/  @!P6 STG.E.U8 desc[UR14][R30.64+0x8], R221 ;  /* 0x000008dd1e00e986 */ /* 0x0003e8000c10110e */
[----:B0-----:R-:W4:Y:S01]  /*145d0*/  LDL.LU R223, [R1+0x14] ;  /* 0x0000140001df7983 */ /* 0x001f220000300800 */
[----:B------:R-:W-:-:S03]  /*145e0*/  FMUL R220, R220, UR20 ;  /* 0x00000014dcdc7c20 */ /* 0x000fc60008400000 */
[----:B------:R-:W4:Y:S01]  /*145f0*/  LDL.LU R222, [R1+0x10] ;  /* 0x0000100001de7983 */ /* 0x000f220000300800 */
[----:B------:R-:W-:Y:S01]  /*14600*/  ISETP.LT.OR P0, PT, R42, 0xa, !P2 ;  /* 0x0000000a2a00780c */ /* 0x000fe20005701670 */
[----:B------:R-:W-:Y:S01]  /*14610*/  FMUL R218, R218, UR20 ;  /* 0x00000014dada7c20 */ /* 0x000fe20008400000 */
[C---:B------:R-:W-:Y:S01]  /*14620*/  ISETP.LT.OR P5, PT, R42.reuse, 0x11, !P1 ;  /* 0x000000112a00780c */ /* 0x040fe20004fa1670 */
[----:B-1----:R-:W4:Y:S01]  /*14630*/  LDL.LU R221, [R1+0x8] ;  /* 0x0000080001dd7983 */ /* 0x002f220000300800 */
[C---:B------:R-:W-:Y:S01]  /*14640*/  ISETP.LT.OR P4, PT, R42.reuse, 0x12, !P1 ;  /* 0x000000122a00780c */ /* 0x040fe20004f81670 */
[----:B------:R-:W-:Y:S01]  /*14650*/  FMUL R219, R219, UR20 ;  /* 0x00000014dbdb7c20 */ /* 0x000fe20008400000 */
[----:B------:R-:W-:Y:S02]  /*14660*/  F2FP.SATFINITE.E4M3.F32.PACK_AB_MERGE_C R37, RZ, R220, RZ ;  /* 0x000000dcff25723e */ /* 0x000fe400048070ff */
[----:B------:R-:W-:Y:S02]  /*14670*/  F2FP.SATFINITE.E4M3.F32.PACK_AB_MERGE_C R35, RZ, R218, RZ ;  /* 0x000000daff23723e */ /* 0x000fe400048070ff */
[----:B------:R-:W-:-:S02]  /*14680*/  ISETP.LT.OR P6, PT, R42, 0x11, !P2 ;  /* 0x000000112a00780c */ /* 0x000fc400057c1670 */
[----:B------:R-:W-:Y:S01]  /*14690*/  F2FP.SATFINITE.E4M3.F32.PACK_AB_MERGE_C R219, RZ, R219, RZ ;  /* 0x000000dbffdb723e */ /* 0x000fe200048070ff */
[----:B------:R0:W-:Y:S01]  /*146a0*/  @!P0 STG.E.U8 desc[UR14][R30.64+0x9], R37 ;  /* 0x000009251e008986 */ /* 0x0001e2000c10110e */
[C---:B------:R-:W-:Y:S01]  /*146b0*/  ISETP.LT.OR P0, PT, R42.reuse, 0x12, !P2 ;  /* 0x000000122a00780c */ /* 0x040fe20005701670 */
[----:B------:R-:W-:Y:S02]  /*146c0*/  FMUL R217, R217, UR20 ;  /* 0x00000014d9d97c20 */ /* 0x000fe40008400000 */
[----:B------:R1:W-:Y:S01]  /*146d0*/  @!P4 STG.E.U8 desc[UR14][R32.64+0x11], R35 ;  /* 0x000011232000c986 */ /* 0x0003e2000c10110e */
[----:B------:R-:W-:Y:S01]  /*146e0*/  ISETP.LT.OR P4, PT, R42, 0x1a, !P1 ;  /* 0x0000001a2a00780c */ /* 0x000fe20004f81670 */
[----:B------:R-:W-:Y:S01]  /*146f0*/  FMUL R216, R216, UR20 ;  /* 0x00000014d8d87c20 */ /* 0x000fe20008400000 */
[----:B------:R-:W-:Y:S01]  /*14700*/  FMUL R22, R22, UR20 ;  /* 0x0000001416167c20 */ /* 0x000fe20008400000 */
[----:B------:R-:W-:Y:S01]  /*14710*/  @!P5 STG.E.U8 desc[UR14][R32.64+0x10], R219 ;  /* 0x000010db2000d986 */ /* 0x000fe2000c10110e */
[----:B------:R-:W-:-:S02]  /*14720*/  ISETP.LT.OR P5, PT, R42, 0x19, !P1 ;  /* 0x000000192a00780c */ /* 0x000fc40004fa1670 */
[----:B------:R-:W-:Y:S01]  /*14730*/  F2FP.SATFINITE.E4M3.F32.PACK_AB_MERGE_C R217, RZ, R217, RZ ;  /* 0x000000d9ffd9723e */ /* 0x000fe200048070ff */
[----:B------:R-:W-:Y:S01]  /*14740*/  FMUL R23, R23, UR20 ;  /* 0x0000001417177c20 */ /* 0x000fe20008400000 */
[----:B------:R-:W-:Y:S02]  /*14750*/  F2FP.SATFINITE.E4M3.F32.PACK_AB_MERGE_C R25, RZ, R216, RZ ;  /* 0x000000d8ff19723e */ /* 0x000fe400048070ff */
[----:B0-----:R-:W-:Y:S01]  /*14760*/  F2FP.SATFINITE.E4M3.F32.PACK_AB_MERGE_C R37, RZ, R22, RZ ;  /* 0x00000016ff25723e */ /* 0x001fe200048070ff */
[----:B------:R-:W-:Y:S01]  /*14770*/  @!P6 STG.E.U8 desc[UR14][R30.64+0x10], R217 ;  /* 0x000010d91e00e986 */ /* 0x000fe2000c10110e */
[C---:B------:R-:W-:Y:S02]  /*14780*/  ISETP.LT.OR P6, PT, R42.reuse, 0x19, !P2 ;  /* 0x000000192a00780c */ /* 0x040fe400057c1670 */
[----:B------:R-:W-:Y:S01]  /*14790*/  F2FP.SATFINITE.E4M3.F32.PACK_AB_MERGE_C R23, RZ, R23, RZ ;  /* 0x00000017ff17723e */ /* 0x000fe200048070ff */
[----:B------:R-:W-:Y:S01]  /*147a0*/  @!P0 STG.E.U8 desc[UR14][R30.64+0x11], R25 ;  /* 0x000011191e008986 */ /* 0x000fe2000c10110e */
[----:B------:R-:W-:Y:S01]  /*147b0*/  ISETP.LT.OR P0, PT, R42, 0x1a, !P2 ;  /* 0x0000001a2a00780c */ /* 0x000fe20005701670 */
[----:B------:R-:W-:-:S02]  /*147c0*/  FMUL R21, R21, UR20 ;  /* 0x0000001415157c20 */ /* 0x000fc40008400000 */
[----:B------:R-:W-:Y:S01]  /*147d0*/  @!P4 STG.E.U8 desc[UR14][R32.64+0x19], R37 ;  /* 0x000019252000c986 */ /* 0x000fe2000c10110e */
[----:B------:R-:W-:Y:S01]  /*147e0*/  ISETP.LT.OR P4, PT, R42, 0x22, !P1 ;  /* 0x000000222a00780c */ /* 0x000fe20004f81670 */
[----:B------:R-:W-:Y:S01]  /*147f0*/  FMUL R20, R20, UR20 ;  /* 0x0000001414147c20 */ /* 0x000fe20008400000 */
[----:B------:R-:W-:Y:S01]  /*14800*/  FMUL R18, R18, UR20 ;  /* 0x0000001412127c20 */ /* 0x000fe20008400000 */
[----:B------:R0:W-:Y:S01]  /*14810*/  @!P5 STG.E.U8 desc[UR14][R32.64+0x18], R23 ;  /* 0x000018172000d986 */ /* 0x0001e2000c10110e */
[----:B------:R-:W-:Y:S02]  /*14820*/  ISETP.LT.OR P5, PT, R42, 0x21, !P1 ;  /* 0x000000212a00780c */ /* 0x000fe40004fa1670 */
[----:B------:R-:W-:Y:S01]  /*14830*/  F2FP.SATFINITE.E4M3.F32.PACK_AB_MERGE_C R21, RZ, R21, RZ ;  /* 0x00000015ff15723e */ /* 0x000fe200048070ff */
[----:B------:R-:W-:Y:S01]  /*14840*/  FMUL R19, R19, UR20 ;  /* 0x0000001413137c20 */ /* 0x000fe20008400000 */
[----:B-1----:R-:W-:-:S03]  /*14850*/  F2FP.SATFINITE.E4M3.F32.PACK_AB_MERGE_C R35, RZ, R20, RZ ;  /* 0x00000014ff23723e */ /* 0x002fc600048070ff */
[----:B------:R1:W-:Y:S01]  /*14860*/  @!P6 STG.E.U8 desc[UR14][R30.64+0x18], R21 ;  /* 0x000018151e00e986 */ /* 0x0003e2000c10110e */
[----:B0-----:R-:W-:-:S03]  /*14870*/  F2FP.SATFINITE.E4M3.F32.PACK_AB_MERGE_C R23, RZ, R18, RZ ;  /* 0x00000012ff17723e */ /* 0x001fc600048070ff */
[----:B------:R-:W-:Y:S01]  /*14880*/  @!P0 STG.E.U8 desc[UR14][R30.64+0x19], R35 ;  /* 0x000019231e008986 */ /* 0x000fe2000c10110e */
[C---:B------:R-:W-:Y:S02]  /*14890*/  ISETP.LT.OR P6, PT, R42.reuse, 0x21, !P2 ;  /* 0x000000212a00780c */ /* 0x040fe400057c1670 */
[----:B------:R-:W-:Y:S01]  /*148a0*/  F2FP.SATFINITE.E4M3.F32.PACK_AB_MERGE_C R19, RZ, R19, RZ ;  /* 0x00000013ff13723e */ /* 0x000fe200048070ff */
[----:B------:R-:W-:Y:S01]  /*148b0*/  @!P4 STG.E.U8 desc[UR14][R32.64+0x21], R23 ;  /* 0x000021172000c986 */ /* 0x000fe2000c10110e */
[C---:B------:R-:W-:Y:S01]  /*148c0*/  ISETP.LT.OR P0, PT, R42.reuse, 0x22, !P2 ;  /* 0x000000222a00780c */ /* 0x040fe20005701670 */
[----:B------:R-:W-:Y:S01]  /*148d0*/  FMUL R17, R17, UR20 ;  /* 0x0000001411117c20 */ /* 0x000fe20008400000 */
[----:B------:R-:W-:Y:S01]  /*148e0*/  ISETP.LT.OR P4, PT, R42, 0x2a, !P1 ;  /* 0x0000002a2a00780c */ /* 0x000fe20004f81670 */
[----:B------:R-:W-:Y:S01]  /*148f0*/  FMUL R16, R16, UR20 ;  /* 0x0000001410107c20 */ /* 0x000fe20008400000 */
[----:B------:R-:W-:Y:S01]  /*14900*/  FMUL R14, R14, UR20 ;  /* 0x000000140e0e7c20 */ /* 0x000fe20008400000 */
[----:B------:R0:W-:Y:S01]  /*14910*/  @!P5 STG.E.U8 desc[UR14][R32.64+0x20], R19 ;  /* 0x000020132000d986 */ /* 0x0001e2000c10110e */
[----:B------:R-:W-:-:S02]  /*14920*/  ISETP.LT.OR P5, PT, R42, 0x29, !P1 ;  /* 0x000000292a00780c */ /* 0x000fc40004fa1670 */
        /* <DEDUP_REMOVED lines=34> */
[----:B-1----:R-:W-:Y:S01]  /*14b50*/  F2FP.SATFINITE.E4M3.F32.PACK_AB_MERGE_C R13, RZ, R8, RZ ;  /* 0x00000008ff0d723e */ /* 0x002fe200048070ff */
[----:B-----5:R-:W-:Y:S02]  /*14b60*/  FMUL R0, R0, UR20 ;  /* 0x0000001400007c20 */ /* 0x020fe40008400000 */
[----:B------:R-:W-:Y:S01]  /*14b70*/  @!P6 STG.E.U8 desc[UR14][R30.64+0x30], R9 ;  /* 0x000030091e00e986 */ /* 0x000fe2000c10110e */
[----:B0-----:R-:W-:-:S03]  /*14b80*/  F2FP.SATFINITE.E4M3.F32.PACK_AB_MERGE_C R11, RZ, R6, RZ ;  /* 0x00000006ff0b723e */ /* 0x001fc600048070ff */
[----:B------:R-:W-:Y:S01]  /*14b90*/  @!P0 STG.E.U8 desc[UR14][R30.64+0x31], R13 ;  /* 0x0000310d1e008986 */ /* 0x000fe2000c10110e */
[----:B------:R-:W-:Y:S01]  /*14ba0*/  ISETP.LT.OR P6, PT, R42, 0x39, !P2 ;  /* 0x000000392a00780c */ /* 0x000fe200057c1670 */
[----:B------:R-:W-:Y:S01]  /*14bb0*/  FMUL R2, R2, UR20 ;  /* 0x0000001402027c20 */ /* 0x000fe20008400000 */
[----:B------:R-:W-:Y:S01]  /*14bc0*/  F2FP.SATFINITE.E4M3.F32.PACK_AB_MERGE_C R7, RZ, R7, RZ ;  /* 0x00000007ff07723e */ /* 0x000fe200048070ff */
[----:B------:R0:W-:Y:S01]  /*14bd0*/  @!P4 STG.E.U8 desc[UR14][R32.64+0x39], R11 ;  /* 0x0000390b2000c986 */ /* 0x0001e2000c10110e */
[----:B------:R-:W-:Y:S01]  /*14be0*/  FMUL R5, R5, UR20 ;  /* 0x0000001405057c20 */ /* 0x000fe20008400000 */
[----:B------:R-:W-:Y:S02]  /*14bf0*/  FMUL R3, R3, UR20 ;  /* 0x0000001403037c20 */ /* 0x000fe40008400000 */
[----:B------:R1:W-:Y:S02]  /*14c00*/  @!P5 STG.E.U8 desc[UR14][R32.64+0x38], R7 ;  /* 0x000038072000d986 */ /* 0x0003e4000c10110e */
[----:B------:R-:W-:-:S02]  /*14c10*/  F2FP.SATFINITE.E4M3.F32.PACK_AB_MERGE_C R5, RZ, R5, RZ ;  /* 0x00000005ff05723e */ /* 0x000fc400048070ff */
[----:B0-----:R-:W-:Y:S02]  /*14c20*/  F2FP.SATFINITE.E4M3.F32.PACK_AB_MERGE_C R11, RZ, R0, RZ ;  /* 0x00000000ff0b723e */ /* 0x001fe400048070ff */
[----:B------:R-:W-:Y:S02]  /*14c30*/  F2FP.SATFINITE.E4M3.F32.PACK_AB_MERGE_C R13, RZ, R3, RZ ;  /* 0x00000003ff0d723e */ /* 0x000fe400048070ff */
[----:B-1----:R-:W-:Y:S01]  /*14c40*/  F2FP.SATFINITE.E4M3.F32.PACK_AB_MERGE_C R7, RZ, R2, RZ ;  /* 0x00000002ff07723e */ /* 0x002fe200048070ff */
[----:B------:R0:W-:Y:S01]  /*14c50*/  @!P6 STG.E.U8 desc[UR14][R30.64+0x38], R5 ;  /* 0x000038051e00e986 */ /* 0x0001e2000c10110e */
[----:B---3--:R-:W-:-:S03]  /*14c60*/  FMUL R0, R225, UR20 ;  /* 0x00000014e1007c20 */ /* 0x008fc60008400000 */
[----:B------:R-:W3:Y:S01]  /*14c70*/  LDL.LU R225, [R1+0x1c] ;  /* 0x00001c0001e17983 */ /* 0x000ee20000300800 */
[----:B--2---:R-:W-:-:S03]  /*14c80*/  FMUL R2, R226, UR20 ;  /* 0x00000014e2027c20 */ /* 0x004fc60008400000 */
[----:B------:R-:W2:Y:S01]  /*14c90*/  LDL.LU R226, [R1+0x20] ;  /* 0x0000200001e27983 */ /* 0x000ea20000300800 */
[----:B0-----:R-:W-:Y:S01]  /*14ca0*/  F2FP.SATFINITE.E4M3.F32.PACK_AB_MERGE_C R5, RZ, R0, RZ ;  /* 0x00000000ff05723e */ /* 0x001fe200048070ff */
[----:B----4-:R-:W-:Y:S01]  /*14cb0*/  FMUL R0, R227, UR20 ;  /* 0x00000014e3007c20 */ /* 0x010fe20008400000 */
[----:B------:R-:W-:Y:S02]  /*14cc0*/  FMUL R3, R221, UR20 ;  /* 0x00000014dd037c20 */ /* 0x000fe40008400000 */
[----:B------:R-:W4:Y:S04]  /*14cd0*/  LDL.LU R221, [R1+0x24] ;  /* 0x0000240001dd7983 */ /* 0x000f280000300800 */
[----:B------:R-:W4:Y:S01]  /*14ce0*/  LDL.LU R227, [R1+0x28] ;  /* 0x0000280001e37983 */ /* 0x000f220000300800 */
[----:B------:R-:W-:Y:S01]  /*14cf0*/  ISETP.LT.OR P0, PT, R42, 0x3a, !P2 ;  /* 0x0000003a2a00780c */ /* 0x000fe20005701670 */
[----:B------:R-:W-:Y:S01]  /*14d00*/  FMUL R4, R4, UR20 ;  /* 0x0000001404047c20 */ /* 0x000fe20008400000 */
[----:B------:R-:W-:-:S02]  /*14d10*/  ISETP.LT.OR P5, PT, R42, 0x41, !P1 ;  /* 0x000000412a00780c */ /* 0x000fc40004fa1670 */
[C---:B------:R-:W-:Y:S02]  /*14d20*/  ISETP.LT.OR P4, PT, R42.reuse, 0x42, !P1 ;  /* 0x000000422a00780c */ /* 0x040fe40004f81670 */
[----:B------:R-:W-:Y:S02]  /*14d30*/  F2FP.SATFINITE.E4M3.F32.PACK_AB_MERGE_C R9, RZ, R4, RZ ;  /* 0x00000004ff09723e */ /* 0x000fe400048070ff */
[----:B------:R-:W-:-:S05]  /*14d40*/  ISETP.LT.OR P6, PT, R42, 0x41, !P2 ;  /* 0x000000412a00780c */ /* 0x000fca00057c1670 */
[----:B------:R0:W-:Y:S01]  /*14d50*/  @!P0 STG.E.U8 desc[UR14][R30.64+0x39], R9 ;  /* 0x000039091e008986 */ /* 0x0001e2000c10110e */
[----:B------:R-:W-:-:S03]  /*14d60*/  ISETP.LT.OR P0, PT, R42, 0x42, !P2 ;  /* 0x000000422a00780c */ /* 0x000fc60005701670 */
[----:B------:R-:W-:Y:S01]  /*14d70*/  @!P5 STG.E.U8 desc[UR14][R32.64+0x40], R13 ;  /* 0x0000400d2000d986 */ /* 0x000fe2000c10110e */
[----:B------:R-:W-:-:S03]  /*14d80*/  ISETP.LT.OR P5, PT, R42, 0x49, !P1 ;  /* 0x000000492a00780c */ /* 0x000fc60004fa1670 */
[----:B------:R1:W-:Y:S01]  /*14d90*/  @!P4 STG.E.U8 desc[UR14][R32.64+0x41], R7 ;  /* 0x000041072000c986 */ /* 0x0003e2000c10110e */
[C---:B------:R-:W-:Y:S02]  /*14da0*/  ISETP.LT.OR P4, PT, R42.reuse, 0x4a, !P1 ;  /* 0x0000004a2a00780c */ /* 0x040fe40004f81670 */
[----:B0-----:R-:W-:Y:S01]  /*14db0*/  F2FP.SATFINITE.E4M3.F32.PACK_AB_MERGE_C R9, RZ, R2, RZ ;  /* 0x00000002ff09723e */ /* 0x001fe200048070ff */
[----:B------:R-:W-:Y:S02]  /*14dc0*/  FMUL R2, R223, UR20 ;  /* 0x00000014df027c20 */ /* 0x000fe40008400000 */
[----:B------:R0:W-:Y:S01]  /*14dd0*/  @!P0 STG.E.U8 desc[UR14][R30.64+0x41], R5 ;  /* 0x000041051e008986 */ /* 0x0001e2000c10110e */
[----:B------:R-:W-:Y:S02]  /*14de0*/  ISETP.LT.OR P0, PT, R42, 0x4a, !P2 ;  /* 0x0000004a2a00780c */ /* 0x000fe40005701670 */
[----:B-1----:R-:W-:Y:S01]  /*14df0*/  F2FP.SATFINITE.E4M3.F32.PACK_AB_MERGE_C R7, RZ, R0, RZ ;  /* 0x00000000ff07723e */ /* 0x002fe200048070ff */
[----:B------:R-:W-:-:S02]  /*14e00*/  FMUL R0, R222, UR20 ;  /* 0x00000014de007c20 */ /* 0x000fc40008400000 */
[----:B------:R-:W4:Y:S04]  /*14e10*/  LDL.LU R222, [R1+0x2c] ;  /* 0x00002c0001de7983 */ /* 0x000f280000300800 */
[----:B------:R1:W-:Y:S01]  /*14e20*/  @!P6 STG.E.U8 desc[UR14][R30.64+0x40], R11 ;  /* 0x0000400b1e00e986 */ /* 0x0003e2000c10110e */
[----:B0-----:R-:W-:-:S03]  /*14e30*/  F2FP.SATFINITE.E4M3.F32.PACK_AB_MERGE_C R5, RZ, R2, RZ ;  /* 0x00000002ff05723e */ /* 0x001fc600048070ff */
[----:B------:R-:W4:Y:S01]  /*14e40*/  LDL.LU R223, [R1+0x30] ;  /* 0x0000300001df7983 */ /* 0x000f220000300800 */
[----:B------:R-:W-:Y:S02]  /*14e50*/  F2FP.SATFINITE.E4M3.F32.PACK_AB_MERGE_C R13, RZ, R3, RZ ;  /* 0x00000003ff0d723e */ /* 0x000fe400048070ff */
[----:B-1----:R-:W-:Y:S01]  /*14e60*/  F2FP.SATFINITE.E4M3.F32.PACK_AB_MERGE_C R11, RZ, R0, RZ ;  /* 0x00000000ff0b723e */ /* 0x002fe200048070ff */
[----:B------:R-:W-:Y:S02]  /*14e70*/  FMUL R0, R224, UR20 ;  /* 0x00000014e0007c20 */ /* 0x000fe40008400000 */
[----:B------:R-:W4:Y:S04]  /*14e80*/  LDL.LU R224, [R1+0x34] ;  /* 0x0000340001e07983 */ /* 0x000f280000300800 */
[----:B------:R0:W-:Y:S04]  /*14e90*/  @!P5 STG.E.U8 desc[UR14][R32.64+0x48], R9 ;  /* 0x000048092000d986 */ /* 0x0001e8000c10110e */
[----:B------:R-:W-:Y:S01]  /*14ea0*/  @!P4 STG.E.U8 desc[UR14][R32.64+0x49], R13 ;  /* 0x0000490d2000c986 */ /* 0x000fe2000c10110e */
[----:B0-----:R-:W-:-:S03]  /*14eb0*/  F2FP.SATFINITE.E4M3.F32.PACK_AB_MERGE_C R9, RZ, R0, RZ ;  /* 0x00000000ff09723e */ /* 0x001fc600048070ff */
[----:B------:R0:W-:Y:S01]  /*14ec0*/  @!P0 STG.E.U8 desc[UR14][R30.64+0x49], R11 ;  /* 0x0000490b1e008986 */ /* 0x0001e2000c10110e */
[----:B---3--:R-:W-:-:S03]  /*14ed0*/  FMUL R2, R225, UR20 ;  /* 0x00000014e1027c20 */ /* 0x008fc60008400000 */
[----:B------:R-:W3:Y:S01]  /*14ee0*/  LDL.LU R225, [R1+0x38] ;  /* 0x0000380001e17983 */ /* 0x000ee20000300800 */
[----:B--2---:R-:W-:-:S03]  /*14ef0*/  FMUL R3, R226, UR20 ;  /* 0x00000014e2037c20 */ /* 0x004fc60008400000 */
[----:B------:R-:W2:Y:S01]  /*14f00*/  LDL.LU R226, [R1+0x3c] ;  /* 0x00003c0001e27983 */ /* 0x000ea20000300800 */
[----:B----4-:R-:W-:-:S03]  /*14f10*/  FMUL R0, R221, UR20 ;  /* 0x00000014dd007c20 */ /* 0x010fc60008400000 */
[----:B------:R-:W4:Y:S02]  /*14f20*/  LDL.LU R221, [R1+0x40] ;  /* 0x0000400001dd7983 */ /* 0x000f240000300800 */
[----:B0-----:R-:W-:Y:S01]  /*14f30*/  F2FP.SATFINITE.E4M3.F32.PACK_AB_MERGE_C R11, RZ, R0, RZ ;  /* 0x00000000ff0b723e */ /* 0x001fe200048070ff */
[----:B------:R-:W-:Y:S02]  /*14f40*/  FMUL R0, R227, UR20 ;  /* 0x00000014e3007c20 */ /* 0x000fe40008400000 */
[----:B------:R-:W4:Y:S01]  /*14f50*/  LDL.LU R227, [R1+0x44] ;  /* 0x0000440001e37983 */ /* 0x000f220000300800 */
[C---:B------:R-:W-:Y:S02]  /*14f60*/  ISETP.LT.OR P6, PT, R42.reuse, 0x49, !P2 ;  /* 0x000000492a00780c */ /* 0x040fe400057c1670 */
[C---:B------:R-:W-:Y:S02]  /*14f70*/  ISETP.LT.OR P4, PT, R42.reuse, 0x52, !P1 ;  /* 0x000000522a00780c */ /* 0x040fe40004f81670 */
[----:B------:R-:W-:-:S02]  /*14f80*/  ISETP.LT.OR P5, PT, R42, 0x51, !P1 ;  /* 0x000000512a00780c */ /* 0x000fc40004fa1670 */
[----:B------:R-:W-:-:S07]  /*14f90*/  ISETP.LT.OR P0, PT, R42, 0x52, !P2 ;  /* 0x000000522a00780c */ /* 0x000fce0005701670 */
[----:B------:R0:W-:Y:S01]  /*14fa0*/  @!P6 STG.E.U8 desc[UR14][R30.64+0x48], R7 ;  /* 0x000048071e00e986 */ /* 0x0001e2000c10110e */
[----:B------:R-:W-:-:S03]  /*14fb0*/  ISETP.LT.OR P6, PT, R42, 0x51, !P2 ;  /* 0x000000512a00780c */ /* 0x000fc600057c1670 */
[----:B------:R-:W-:Y:S01]  /*14fc0*/  @!P4 STG.E.U8 desc[UR14][R32.64+0x51], R9 ;  /* 0x000051092000c986 */ /* 0x000fe2000c10110e */
[----:B------:R-:W-:-:S03]  /*14fd0*/  ISETP.LT.OR P4, PT, R42, 0x5a, !P1 ;  /* 0x0000005a2a00780c */ /* 0x000fc60004f81670 */
[----:B------:R1:W-:Y:S01]  /*14fe0*/  @!P5 STG.E.U8 desc[UR14][R32.64+0x50], R5 ;  /* 0x000050052000d986 */ /* 0x0003e2000c10110e */
[----:B0-----:R-:W-:Y:S02]  /*14ff0*/  F2FP.SATFINITE.E4M3.F32.PACK_AB_MERGE_C R7, RZ, R2, RZ ;  /* 0x00000002ff07723e */ /* 0x001fe400048070ff */
[----:B------:R-:W-:Y:S01]  /*15000*/  ISETP.LT.OR P5, PT, R42, 0x59, !P1 ;  /* 0x000000592a00780c */ /* 0x000fe20004fa1670 */
[----:B------:R-:W-:Y:S02]  /*15010*/  FMUL R2, R222, UR20 ;  /* 0x00000014de027c20 */ /* 0x000fe40008400000 */
[----:B------:R-:W4:Y:S01]  /*15020*/  LDL.LU R222, [R1+0x48] ;  /* 0x0000480001de7983 */ /* 0x000f220000300800 */
[----:B-1----:R-:W-:Y:S02]  /*15030*/  F2FP.SATFINITE.E4M3.F32.PACK_AB_MERGE_C R5, RZ, R0, RZ ;  /* 0x00000000ff05723e */ /* 0x002fe400048070ff */
[----:B------:R-:W-:Y:S02]  /*15040*/  F2FP.SATFINITE.E4M3.F32.PACK_AB_MERGE_C R9, RZ, R2, RZ ;  /* 0x00000002ff09723e */ /* 0x000fe400048070ff */
[----:B------:R-:W-:Y:S01]  /*15050*/  F2FP.SATFINITE.E4M3.F32.PACK_AB_MERGE_C R13, RZ, R3, RZ ;  /* 0x00000003ff0d723e */ /* 0x000fe200048070ff */
[----:B------:R-:W-:-:S02]  /*15060*/  FMUL R0, R223, UR20 ;  /* 0x00000014df007c20 */ /* 0x000fc40008400000 */
[----:B------:R-:W4:Y:S04]  /*15070*/  LDL.LU R223, [R1+0x4c] ;  /* 0x00004c0001df7983 */ /* 0x000f280000300800 */
[----:B------:R0:W-:Y:S01]  /*15080*/  @!P6 STG.E.U8 desc[UR14][R30.64+0x50], R7 ;  /* 0x000050071e00e986 */ /* 0x0001e2000c10110e */
[----:B------:R-:W-:-:S03]  /*15090*/  FMUL R2, R224, UR20 ;  /* 0x00000014e0027c20 */ /* 0x000fc60008400000 */
[----:B------:R-:W4:Y:S01]  /*150a0*/  LDL.LU R224, [R1+0x50] ;  /* 0x0000500001e07983 */ /* 0x000f220000300800 */
[----:B0-----:R-:W-:-:S03]  /*150b0*/  F2FP.SATFINITE.E4M3.F32.PACK_AB_MERGE_C R7, RZ, R0, RZ ;  /* 0x00000000ff07723e */ /* 0x001fc600048070ff */
[----:B------:R-:W-:Y:S04]  /*150c0*/  @!P0 STG.E.U8 desc[UR14][R30.64+0x51], R13 ;  /* 0x0000510d1e008986 */ /* 0x000fe8000c10110e */
[----:B------:R-:W-:Y:S04]  /*150d0*/  @!P4 STG.E.U8 desc[UR14][R32.64+0x59], R5 ;  /* 0x000059052000c986 */ /* 0x000fe8000c10110e */
[----:B------:R0:W-:Y:S02]  /*150e0*/  @!P5 STG.E.U8 desc[UR14][R32.64+0x58], R11 ;  /* 0x0000580b2000d986 */ /* 0x0001e4000c10110e */
[----:B0-----:R-:W-:Y:S01]  /*150f0*/  F2FP.SATFINITE.E4M3.F32.PACK_AB_MERGE_C R11, RZ, R2, RZ ;  /* 0x00000002ff0b723e */ /* 0x001fe200048070ff */
[----:B---3--:R-:W-:-:S02]  /*15100*/  FMUL R3, R225, UR20 ;  /* 0x00000014e1037c20 */ /* 0x008fc40008400000 */
[----:B------:R-:W3:Y:S01]  /*15110*/  LDL.LU R225, [R1+0x54] ;  /* 0x0000540001e17983 */ /* 0x000ee20000300800 */
[----:B--2---:R-:W-:-:S03]  /*15120*/  FMUL R0, R226, UR20 ;  /* 0x00000014e2007c20 */ /* 0x004fc60008400000 */
[----:B------:R-:W2:Y:S02]  /*15130*/  LDL.LU R226, [R1+0x58] ;  /* 0x0000580001e27983 */ /* 0x000ea40000300800 */
[----:B------:R-:W-:Y:S01]  /*15140*/  F2FP.SATFINITE.E4M3.F32.PACK_AB_MERGE_C R5, RZ, R0, RZ ;  /* 0x00000000ff05723e */ /* 0x000fe200048070ff */
[----:B----4-:R-:W-:Y:S02]  /*15150*/  FMUL R0, R221, UR20 ;  /* 0x00000014dd007c20 */ /* 0x010fe40008400000 */
[----:B------:R-:W4:Y:S01]  /*15160*/  LDL.LU R221, [R1+0x5c] ;  /* 0x00005c0001dd7983 */ /* 0x000f220000300800 */
[----:B------:R-:W-:-:S03]  /*15170*/  FMUL R2, R227, UR20 ;  /* 0x00000014e3027c20 */ /* 0x000fc60008400000 */
[----:B------:R-:W4:Y:S01]  /*15180*/  LDL.LU R227, [R1+0x60] ;  /* 0x0000600001e37983 */ /* 0x000f220000300800 */
[C---:B------:R-:W-:Y:S02]  /*15190*/  ISETP.LT.OR P0, PT, R42.reuse, 0x5a, !P2 ;  /* 0x0000005a2a00780c */ /* 0x040fe40005701670 */
[C---:B------:R-:W-:Y:S02]  /*151a0*/  ISETP.LT.OR P6, PT, R42.reuse, 0x59, !P2 ;  /* 0x000000592a00780c */ /* 0x040fe400057c1670 */
[C---:B------:R-:W-:Y:S02]  /*151b0*/  ISETP.LT.OR P5, PT, R42.reuse, 0x61, !P1 ;  /* 0x000000612a00780c */ /* 0x040fe40004fa1670 */
[----:B------:R-:W-:-:S07]  /*151c0*/  ISETP.LT.OR P4, PT, R42, 0x62, !P1 ;  /* 0x000000622a00780c */ /* 0x000fce0004f81670 */
[----:B------:R-:W-:Y:S01]  /*151d0*/  @!P0 STG.E.U8 desc[UR14][R30.64+0x59], R7 ;  /* 0x000059071e008986 */ /* 0x000fe2000c10110e */
[----:B------:R-:W-:-:S03]  /*151e0*/  ISETP.LT.OR P0, PT, R42, 0x62, !P2 ;  /* 0x000000622a00780c */ /* 0x000fc60005701670 */
[----:B------:R0:W-:Y:S01]  /*151f0*/  @!P6 STG.E.U8 desc[UR14][R30.64+0x58], R9 ;  /* 0x000058091e00e986 */ /* 0x0001e2000c10110e */
[----:B------:R-:W-:-:S03]  /*15200*/  ISETP.LT.OR P6, PT, R42, 0x61, !P2 ;  /* 0x000000612a00780c */ /* 0x000fc600057c1670 */
[----:B------:R1:W-:Y:S01]  /*15210*/  @!P5 STG.E.U8 desc[UR14][R32.64+0x60], R11 ;  /* 0x0000600b2000d986 */ /* 0x0003e2000c10110e */
[----:B------:R-:W-:Y:S02]  /*15220*/  ISETP.LT.OR P5, PT, R42, 0x69, !P1 ;  /* 0x000000692a00780c */ /* 0x000fe40004fa1670 */
[----:B0-----:R-:W-:Y:S01]  /*15230*/  F2FP.SATFINITE.E4M3.F32.PACK_AB_MERGE_C R9, RZ, R0, RZ ;  /* 0x00000000ff09723e */ /* 0x001fe200048070ff */
[----:B------:R-:W-:Y:S02]  /*15240*/  FMUL R0, R222, UR20 ;  /* 0x00000014de007c20 */ /* 0x000fe40008400000 */
[----:B------:R-:W4:Y:S01]  /*15250*/  LDL.LU R222, [R1+0x64] ;  /* 0x0000640001de7983 */ /* 0x000f220000300800 */
[----:B------:R-:W-:Y:S02]  /*15260*/  F2FP.SATFINITE.E4M3.F32.PACK_AB_MERGE_C R7, RZ, R2, RZ ;  /* 0x00000002ff07723e */ /* 0x000fe400048070ff */
[----:B------:R-:W-:Y:S02]  /*15270*/  F2FP.SATFINITE.E4M3.F32.PACK_AB_MERGE_C R13, RZ, R3, RZ ;  /* 0x00000003ff0d723e */ /* 0x000fe400048070ff */
[----:B-1----:R-:W-:Y:S01]  /*15280*/  F2FP.SATFINITE.E4M3.F32.PACK_AB_MERGE_C R11, RZ, R0, RZ ;  /* 0x00000000ff0b723e */ /* 0x002fe200048070ff */
[----:B------:R-:W-:-:S02]  /*15290*/  FMUL R2, R223, UR20 ;  /* 0x00000014df027c20 */ /* 0x000fc40008400000 */
[----:B------:R-:W4:Y:S04]  /*152a0*/  LDL.LU R223, [R1+0x68] ;  /* 0x0000680001df7983 */ /* 0x000f280000300800 */
[----:B------:R-:W-:Y:S01]  /*152b0*/  @!P4 STG.E.U8 desc[UR14][R32.64+0x61], R13 ;  /* 0x0000610d2000c986 */ /* 0x000fe2000c10110e */
[----:B------:R-:W-:-:S03]  /*152c0*/  FMUL R3, R224, UR20 ;  /* 0x00000014e0037c20 */ /* 0x000fc60008400000 */
[----:B------:R-:W4:Y:S04]  /*152d0*/  LDL.LU R224, [R1+0x6c] ;  /* 0x00006c0001e07983 */ /* 0x000f280000300800 */
[----:B------:R-:W-:Y:S04]  /*152e0*/  @!P0 STG.E.U8 desc[UR14][R30.64+0x61], R9 ;  /* 0x000061091e008986 */ /* 0x000fe8000c10110e */
[----:B------:R0:W-:Y:S04]  /*152f0*/  @!P6 STG.E.U8 desc[UR14][R30.64+0x60], R5 ;  /* 0x000060051e00e986 */ /* 0x0001e8000c10110e */
[----:B------:R1:W-:Y:S01]  /*15300*/  @!P5 STG.E.U8 desc[UR14][R32.64+0x68], R7 ;  /* 0x000068072000d986 */ /* 0x0003e2000c10110e */
[----:B0-----:R-:W-:Y:S01]  /*15310*/  F2FP.SATFINITE.E4M3.F32.PACK_AB_MERGE_C R5, RZ, R2, RZ ;  /* 0x00000002ff05723e */ /* 0x001fe200048070ff */
[----:B---3--:R-:W-:-:S02]  /*15320*/  FMUL R0, R225, UR20 ;  /* 0x00000014e1007c20 */ /* 0x008fc40008400000 */
[----:B------:R-:W3:Y:S03]  /*15330*/  LDL.LU R225, [R1+0x70] ;  /* 0x0000700001e17983 */ /* 0x000ee60000300800 */
[----:B------:R-:W-:Y:S01]  /*15340*/  F2FP.SATFINITE.E4M3.F32.PACK_AB_MERGE_C R9, RZ, R0, RZ ;  /* 0x00000000ff09723e */ /* 0x000fe200048070ff */
[----:B--2---:R-:W-:Y:S02]  /*15350*/  FMUL R0, R226, UR20 ;  /* 0x00000014e2007c20 */ /* 0x004fe40008400000 */
[----:B------:R-:W2:Y:S03]  /*15360*/  LDL.LU R226, [R1+0x74] ;  /* 0x0000740001e27983 */ /* 0x000ea60000300800 */
[----:B-1----:R-:W-:Y:S01]  /*15370*/  F2FP.SATFINITE.E4M3.F32.PACK_AB_MERGE_C R7, RZ, R0, RZ ;  /* 0x00000000ff07723e */ /* 0x002fe200048070ff */
[----:B----4-:R-:W-:-:S02]  /*15380*/  FMUL R2, R221, UR20 ;  /* 0x00000014dd027c20 */ /* 0x010fc40008400000 */
[----:B------:R-:W4:Y:S01]  /*15390*/  LDL.LU R221, [R1+0x78] ;  /* 0x0000780001dd7983 */ /* 0x000f220000300800 */
[----:B------:R-:W-:-:S03]  /*153a0*/  FMUL R0, R227, UR20 ;  /* 0x00000014e3007c20 */ /* 0x000fc60008400000 */
[----:B------:R-:W4:Y:S01]  /*153b0*/  LDL.LU R227, [R1+0x7c] ;  /* 0x00007c0001e37983 */ /* 0x000f220000300800 */
[C---:B------:R-:W-:Y:S02]  /*153c0*/  ISETP.LT.OR P4, PT, R42.reuse, 0x6a, !P1 ;  /* 0x0000006a2a00780c */ /* 0x040fe40004f81670 */
[C---:B------:R-:W-:Y:S02]  /*153d0*/  ISETP.LT.OR P6, PT, R42.reuse, 0x69, !P2 ;  /* 0x000000692a00780c */ /* 0x040fe400057c1670 */
[C---:B------:R-:W-:Y:S02]  /*153e0*/  ISETP.LT.OR P0, PT, R42.reuse, 0x6a, !P2 ;  /* 0x0000006a2a00780c */ /* 0x040fe40005701670 */
[----:B------:R-:W-:Y:S02]  /*153f0*/  ISETP.LT.OR P5, PT, R42, 0x71, !P1 ;  /* 0x000000712a00780c */ /* 0x000fe40004fa1670 */
[----:B------:R-:W-:-:S05]  /*15400*/  F2FP.SATFINITE.E4M3.F32.PACK_AB_MERGE_C R13, RZ, R3, RZ ;  /* 0x00000003ff0d723e */ /* 0x000fca00048070ff */
[----:B------:R0:W-:Y:S01]  /*15410*/  @!P4 STG.E.U8 desc[UR14][R32.64+0x69], R11 ;  /* 0x0000690b2000c986 */ /* 0x0001e2000c10110e */
[----:B------:R-:W-:-:S03]  /*15420*/  ISETP.LT.OR P4, PT, R42, 0x72, !P1 ;  /* 0x000000722a00780c */ /* 0x000fc60004f81670 */
[----:B------:R1:W-:Y:S01]  /*15430*/  @!P6 STG.E.U8 desc[UR14][R30.64+0x68], R5 ;  /* 0x000068051e00e986 */ /* 0x0003e2000c10110e */
[----:B------:R-:W-:-:S03]  /*15440*/  ISETP.LT.OR P6, PT, R42, 0x71, !P2 ;  /* 0x000000712a00780c */ /* 0x000fc600057c1670 */
[----:B------:R-:W-:Y:S01]  /*15450*/  @!P0 STG.E.U8 desc[UR14][R30.64+0x69], R13 ;  /* 0x0000690d1e008986 */ /* 0x000fe2000c10110e */
[----:B0-----:R-:W-:Y:S02]  /*15460*/  F2FP.SATFINITE.E4M3.F32.PACK_AB_MERGE_C R11, RZ, R2, RZ ;  /* 0x00000002ff0b723e */ /* 0x001fe400048070ff */
[----:B------:R-:W-:Y:S01]  /*15470*/  ISETP.LT.OR P0, PT, R42, 0x72, !P2 ;  /* 0x000000722a00780c */ /* 0x000fe20005701670 */
[----:B------:R-:W-:Y:S02]  /*15480*/  FMUL R2, R222, UR20 ;  /* 0x00000014de027c20 */ /* 0x000fe40008400000 */
[----:B------:R-:W4:Y:S01]  /*15490*/  LDL.LU R222, [R1+0x80] ;  /* 0x0000800001de7983 */ /* 0x000f220000300800 */
[----:B-1----:R-:W-:Y:S01]  /*154a0*/  F2FP.SATFINITE.E4M3.F32.PACK_AB_MERGE_C R5, RZ, R0, RZ ;  /* 0x00000000ff05723e */ /* 0x002fe200048070ff */
[----:B------:R-:W-:Y:S02]  /*154b0*/  FMUL R3, R223, UR20 ;  /* 0x00000014df037c20 */ /* 0x000fe40008400000 */
[----:B------:R-:W4:Y:S04]  /*154c0*/  LDL.LU R223, [R1+0x84] ;  /* 0x0000840001df7983 */ /* 0x000f280000300800 */
[----:B------:R0:W-:Y:S01]  /*154d0*/  @!P4 STG.E.U8 desc[UR14][R32.64+0x71], R7 ;  /* 0x000071072000c986 */ /* 0x0001e2000c10110e */
[----:B------:R-:W-:-:S03]  /*154e0*/  FMUL R0, R224, UR20 ;  /* 0x00000014e0007c20 */ /* 0x000fc60008400000 */
[----:B------:R1:W-:Y:S04]  /*154f0*/  @!P5 STG.E.U8 desc[UR14][R32.64+0x70], R9 ;  /* 0x000070092000d986 */ /* 0x0003e8000c10110e */
[----:B------:R-:W4:Y:S01]  /*15500*/  LDL.LU R224, [R1+0x88] ;  /* 0x0000880001e07983 */ /* 0x000f220000300800 */
[----:B0-----:R-:W-:-:S03]  /*15510*/  F2FP.SATFINITE.E4M3.F32.PACK_AB_MERGE_C R7, RZ, R0, RZ ;  /* 0x00000000ff07723e */ /* 0x001fc600048070ff */
[----:B------:R0:W-:Y:S01]  /*15520*/  @!P6 STG.E.U8 desc[UR14][R30.64+0x70], R11 ;  /* 0x0000700b1e00e986 */ /* 0x0001e2000c10110e */
[----:B-1----:R-:W-:-:S03]  /*15530*/  F2FP.SATFINITE.E4M3.F32.PACK_AB_MERGE_C R9, RZ, R2, RZ ;  /* 0x00000002ff09723e */ /* 0x002fc600048070ff */
[----:B------:R1:W-:Y:S01]  /*15540*/  @!P0 STG.E.U8 desc[UR14][R30.64+0x71], R5 ;  /* 0x000071051e008986 */ /* 0x0003e2000c10110e */
[----:B---3--:R-:W-:-:S03]  /*15550*/  FMUL R0, R225, UR20 ;  /* 0x00000014e1007c20 */ /* 0x008fc60008400000 */
[----:B------:R-:W3:Y:S01]  /*15560*/  LDL.LU R225, [R1+0x8c] ;  /* 0x00008c0001e17983 */ /* 0x000ee20000300800 */
[----:B--2---:R-:W-:Y:S01]  /*15570*/  FMUL R2, R226, UR20 ;  /* 0x00000014e2027c20 */ /* 0x004fe20008400000 */
[----:B0-----:R-:W-:Y:S02]  /*15580*/  F2FP.SATFINITE.E4M3.F32.PACK_AB_MERGE_C R11, RZ, R0, RZ ;  /* 0x00000000ff0b723e */ /* 0x001fe400048070ff */
[----:B------:R-:W2:Y:S02]  /*15590*/  LDL.LU R226, [R1+0x90] ;  /* 0x0000900001e27983 */ /* 0x000ea40000300800 */
[----:B-1----:R-:W-:Y:S01]  /*155a0*/  F2FP.SATFINITE.E4M3.F32.PACK_AB_MERGE_C R5, RZ, R2, RZ ;  /* 0x00000002ff05723e */ /* 0x002fe200048070ff */
[----:B----4-:R-:W-:Y:S02]  /*155b0*/  FMUL R0, R221, UR20 ;  /* 0x00000014dd007c20 */ /* 0x010fe40008400000 */
        /* <DEDUP_REMOVED lines=10> */
[----:B------:R-:W-:Y:S01]  /*15660*/  @!P4 STG.E.U8 desc[UR14][R32.64+0x79], R13 ;  /* 0x0000790d2000c986 */ /* 0x000fe2000c10110e */
[----:B------:R-:W-:Y:S02]  /*15670*/  ISETP.LT.OR P4, PT, R42, 0x82, !P1 ;  /* 0x000000822a00780c */ /* 0x000fe40004f81670 */
[----:B0-----:R-:W-:Y:S01]  /*15680*/  F2FP.SATFINITE.E4M3.F32.PACK_AB_MERGE_C R9, RZ, R0, RZ ;  /* 0x00000000ff09723e */ /* 0x001fe200048070ff */
[----:B------:R-:W-:Y:S02]  /*15690*/  FMUL R3, R222, UR20 ;  /* 0x00000014de037c20 */ /* 0x000fe40008400000 */
[----:B------:R-:W4:Y:S01]  /*156a0*/  LDL.LU R222, [R1+0x9c] ;  /* 0x00009c0001de7983 */ /* 0x000f220000300800 */
[----:B------:R-:W-:-:S03]  /*156b0*/  FMUL R0, R223, UR20 ;  /* 0x00000014df007c20 */ /* 0x000fc60008400000 */
[----:B------:R-:W4:Y:S04]  /*156c0*/  LDL.LU R223, [R1+0xa0] ;  /* 0x0000a00001df7983 */ /* 0x000f280000300800 */
[----:B------:R0:W-:Y:S04]  /*156d0*/  @!P0 STG.E.U8 desc[UR14][R30.64+0x79], R11 ;  /* 0x0000790b1e008986 */ /* 0x0001e8000c10110e */
[----:B------:R1:W-:Y:S01]  /*156e0*/  @!P6 STG.E.U8 desc[UR14][R30.64+0x78], R7 ;  /* 0x000078071e00e986 */ /* 0x0003e2000c10110e */
[----:B0-----:R-:W-:Y:S01]  /*156f0*/  F2FP.SATFINITE.E4M3.F32.PACK_AB_MERGE_C R11, RZ, R0, RZ ;  /* 0x00000000ff0b723e */ /* 0x001fe200048070ff */
[----:B------:R-:W-:-:S02]  /*15700*/  FMUL R0, R224, UR20 ;  /* 0x00000014e0007c20 */ /* 0x000fc40008400000 */
[----:B------:R-:W4:Y:S01]  /*15710*/  LDL.LU R224, [R1+0xa4] ;  /* 0x0000a40001e07983 */ /* 0x000f220000300800 */
[----:B-1----:R-:W-:-:S03]  /*15720*/  F2FP.SATFINITE.E4M3.F32.PACK_AB_MERGE_C R7, RZ, R2, RZ ;  /* 0x00000002ff07723e */ /* 0x002fc600048070ff */
[----:B------:R0:W-:Y:S01]  /*15730*/  @!P5 STG.E.U8 desc[UR14][R32.64+0x80], R5 ;  /* 0x000080052000d986 */ /* 0x0001e2000c10110e */
[----:B------:R-:W-:-:S03]  /*15740*/  F2FP.SATFINITE.E4M3.F32.PACK_AB_MERGE_C R13, RZ, R3, RZ ;  /* 0x00000003ff0d723e */ /* 0x000fc600048070ff */
[----:B------:R1:W-:Y:S01]  /*15750*/  @!P4 STG.E.U8 desc[UR14][R32.64+0x81], R9 ;  /* 0x000081092000c986 */ /* 0x0003e2000c10110e */
[----:B0-----:R-:W-:Y:S01]  /*15760*/  F2FP.SATFINITE.E4M3.F32.PACK_AB_MERGE_C R5, RZ, R0, RZ ;  /* 0x00000000ff05723e */ /* 0x001fe200048070ff */
[----:B---3--:R-:W-:Y:S02]  /*15770*/  FMUL R2, R225, UR20 ;  /* 0x00000014e1027c20 */ /* 0x008fe40008400000 */
[----:B------:R-:W3:Y:S03]  /*15780*/  LDL.LU R225, [R1+0xa8] ;  /* 0x0000a80001e17983 */ /* 0x000ee60000300800 */
[----:B-1----:R-:W-:Y:S01]  /*15790*/  F2FP.SATFINITE.E4M3.F32.PACK_AB_MERGE_C R9, RZ, R2, RZ ;  /* 0x00000002ff09723e */ /* 0x002fe200048070ff */
[----:B--2---:R-:W-:Y:S02]  /*157a0*/  FMUL R0, R226, UR20 ;  /* 0x00000014e2007c20 */ /* 0x004fe40008400000 */
[----:B------:R-:W2:Y:S01]  /*157b0*/  LDL.LU R226, [R1+0xac] ;  /* 0x0000ac0001e27983 */ /* 0x000ea20000300800 */
[----:B----4-:R-:W-:-:S03]  /*157c0*/  FMUL R2, R221, UR20 ;  /* 0x00000014dd027c20 */ /* 0x010fc60008400000 */
[----:B------:R-:W4:Y:S01]  /*157d0*/  LDL.LU R221, [R1+0xb0] ;  /* 0x0000b00001dd7983 */ /* 0x000f220000300800 */
[----:B------:R-:W-:-:S03]  /*157e0*/  FMUL R3, R227, UR20 ;  /* 0x00000014e3037c20 */ /* 0x000fc60008400000 */
[----:B------:R-:W4:Y:S01]  /*157f0*/  LDL.LU R227, [R1+0xb4] ;  /* 0x0000b40001e37983 */ /* 0x000f220000300800 */
[C---:B------:R-:W-:Y:S02]  /*15800*/  ISETP.LT.OR P6, PT, R42.reuse, 0x81, !P2 ;  /* 0x000000812a00780c */ /* 0x040fe400057c1670 */
[C---:B------:R-:W-:Y:S02]  /*15810*/  ISETP.LT.OR P0, PT, R42.reuse, 0x82, !P2 ;  /* 0x000000822a00780c */ /* 0x040fe40005701670 */
[C---:B------:R-:W-:Y:S02]  /*15820*/  ISETP.LT.OR P5, PT, R42.reuse, 0x89, !P1 ;  /* 0x000000892a00780c */ /* 0x040fe40004fa1670 */
[----:B------:R-:W-:-:S07]  /*15830*/  ISETP.LT.OR P4, PT, R42, 0x8a, !P1 ;  /* 0x0000008a2a00780c */ /* 0x000fce0004f81670 */
[----:B------:R0:W-:Y:S01]  /*15840*/  @!P6 STG.E.U8 desc[UR14][R30.64+0x80], R7 ;  /* 0x000080071e00e986 */ /* 0x0001e2000c10110e */
[----:B------:R-:W-:-:S03]  /*15850*/  ISETP.LT.OR P6, PT, R42, 0x89, !P2 ;  /* 0x000000892a00780c */ /* 0x000fc600057c1670 */
[----:B------:R-:W-:Y:S01]  /*15860*/  @!P0 STG.E.U8 desc[UR14][R30.64+0x81], R13 ;  /* 0x0000810d1e008986 */ /* 0x000fe2000c10110e */
[----:B------:R-:W-:-:S03]  /*15870*/  ISETP.LT.OR P0, PT, R42, 0x8a, !P2 ;  /* 0x0000008a2a00780c */ /* 0x000fc60005701670 */
[----:B------:R-:W-:Y:S01]  /*15880*/  @!P5 STG.E.U8 desc[UR14][R32.64+0x88], R11 ;  /* 0x0000880b2000d986 */ /* 0x000fe2000c10110e */
[----:B0-----:R-:W-:-:S03]  /*15890*/  F2FP.SATFINITE.E4M3.F32.PACK_AB_MERGE_C R7, RZ, R0, RZ ;  /* 0x00000000ff07723e */ /* 0x001fc600048070ff */
[----:B------:R0:W-:Y:S01]  /*158a0*/  @!P4 STG.E.U8 desc[UR14][R32.64+0x89], R5 ;  /* 0x000089052000c986 */ /* 0x0001e2000c10110e */
[----:B------:R-:W-:Y:S01]  /*158b0*/  ISETP.LT.OR P5, PT, R42, 0x91, !P1 ;  /* 0x000000912a00780c */ /* 0x000fe20004fa1670 */
[----:B------:R-:W-:Y:S02]  /*158c0*/  FMUL R0, R222, UR20 ;  /* 0x00000014de007c20 */ /* 0x000fe40008400000 */
[----:B------:R-:W4:Y:S03]  /*158d0*/  LDL.LU R222, [R1+0xb8] ;  /* 0x0000b80001de7983 */ /* 0x000f260000300800 */
[----:B0-----:R-:W-:Y:S01]  /*158e0*/  F2FP.SATFINITE.E4M3.F32.PACK_AB_MERGE_C R5, RZ, R0, RZ ;  /* 0x00000000ff05723e */ /* 0x001fe200048070ff */
[----:B------:R-:W-:Y:S02]  /*158f0*/  FMUL R0, R223, UR20 ;  /* 0x00000014df007c20 */ /* 0x000fe40008400000 */
[----:B------:R-:W4:Y:S01]  /*15900*/  LDL.LU R223, [R1+0xbc] ;  /* 0x0000bc0001df7983 */ /* 0x000f220000300800 */
[----:B------:R-:W-:-:S03]  /*15910*/  F2FP.SATFINITE.E4M3.F32.PACK_AB_MERGE_C R11, RZ, R2, RZ ;  /* 0x00000002ff0b723e */ /* 0x000fc600048070ff */
[----:B------:R0:W-:Y:S04]  /*15920*/  @!P6 STG.E.U8 desc[UR14][R30.64+0x88], R9 ;  /* 0x000088091e00e986 */ /* 0x0001e8000c10110e */
[----:B------:R1:W-:Y:S01]  /*15930*/  @!P0 STG.E.U8 desc[UR14][R30.64+0x89], R7 ;  /* 0x000089071e008986 */ /* 0x0003e2000c10110e */
[----:B0-----:R-:W-:Y:S01]  /*15940*/  F2FP.SATFINITE.E4M3.F32.PACK_AB_MERGE_C R9, RZ, R0, RZ ;  /* 0x00000000ff09723e */ /* 0x001fe200048070ff */
[----:B------:R-:W-:Y:S02]  /*15950*/  FMUL R2, R224, UR20 ;  /* 0x00000014e0027c20 */ /* 0x000fe40008400000 */
[----:B------:R-:W4:Y:S03]  /*15960*/  LDL.LU R224, [R1+0xc0] ;  /* 0x0000c00001e07983 */ /* 0x000f260000300800 */
[----:B-1----:R-:W-:Y:S01]  /*15970*/  F2FP.SATFINITE.E4M3.F32.PACK_AB_MERGE_C R7, RZ, R2, RZ ;  /* 0x00000002ff07723e */ /* 0x002fe200048070ff */
[----:B------:R0:W-:Y:S01]  /*15980*/  @!P5 STG.E.U8 desc[UR14][R32.64+0x90], R11 ;  /* 0x0000900b2000d986 */ /* 0x0001e2000c10110e */
[----:B---3--:R-:W-:-:S03]  /*15990*/  FMUL R0, R225, UR20 ;  /* 0x00000014e1007c20 */ /* 0x008fc60008400000 */
[----:B------:R-:W3:Y:S02]  /*159a0*/  LDL.LU R225, [R1+0xc4] ;  /* 0x0000c40001e17983 */ /* 0x000ee40000300800 */
[----:B0-----:R-:W-:Y:S01]  /*159b0*/  F2FP.SATFINITE.E4M3.F32.PACK_AB_MERGE_C R11, RZ, R0, RZ ;  /* 0x00000000ff0b723e */ /* 0x001fe200048070ff */
[----:B--2---:R-:W-:Y:S02]  /*159c0*/  FMUL R2, R226, UR20 ;  /* 0x00000014e2027c20 */ /* 0x004fe40008400000 */
[----:B------:R-:W2:Y:S01]  /*159d0*/  LDL.LU R226, [R1+0xc8] ;  /* 0x0000c80001e27983 */ /* 0x000ea20000300800 */
[----:B----4-:R-:W-:-:S03]  /*159e0*/  FMUL R0, R227, UR20 ;  /* 0x00000014e3007c20 */ /* 0x010fc60008400000 */
[----:B------:R-:W4:Y:S01]  /*159f0*/  LDL.LU R227, [R1+0xcc] ;  /* 0x0000cc0001e37983 */ /* 0x000f220000300800 */
[C---:B------:R-:W-:Y:S02]  /*15a00*/  ISETP.LT.OR P4, PT, R42.reuse, 0x92, !P1 ;  /* 0x000000922a00780c */ /* 0x040fe40004f81670 */
[C---:B------:R-:W-:Y:S01]  /*15a10*/  ISETP.LT.OR P6, PT, R42.reuse, 0x91, !P2 ;  /* 0x000000912a00780c */ /* 0x040fe200057c1670 */
[----:B------:R-:W4:Y:S01]  /*15a20*/  LDL.LU R220, [R1+0xd0] ;  /* 0x0000d00001dc7983 */ /* 0x000f220000300800 */
[C---:B------:R-:W-:Y:S02]  /*15a30*/  ISETP.LT.OR P0, PT, R42.reuse, 0x92, !P2 ;  /* 0x000000922a00780c */ /* 0x040fe40005701670 */
[----:B------:R-:W-:Y:S02]  /*15a40*/  F2FP.SATFINITE.E4M3.F32.PACK_AB_MERGE_C R13, RZ, R3, RZ ;  /* 0x00000003ff0d723e */ /* 0x000fe400048070ff */
[----:B------:R-:W-:Y:S01]  /*15a50*/  ISETP.LT.OR P5, PT, R42, 0x99, !P1 ;  /* 0x000000992a00780c */ /* 0x000fe20004fa1670 */
[----:B------:R-:W-:-:S02]  /*15a60*/  FMUL R3, R221, UR20 ;  /* 0x00000014dd037c20 */ /* 0x000fc40008400000 */
[----:B------:R-:W4:Y:S04]  /*15a70*/  LDL.LU R221, [R1+0xd4] ;  /* 0x0000d40001dd7983 */ /* 0x000f280000300800 */
[----:B------:R-:W-:Y:S01]  /*15a80*/  @!P4 STG.E.U8 desc[UR14][R32.64+0x91], R13 ;  /* 0x0000910d2000c986 */ /* 0x000fe2000c10110e */
[----:B------:R-:W-:-:S03]  /*15a90*/  ISETP.LT.OR P4, PT, R42, 0x9a, !P1 ;  /* 0x0000009a2a00780c */ /* 0x000fc60004f81670 */
[----:B------:R0:W-:Y:S01]  /*15aa0*/  @!P6 STG.E.U8 desc[UR14][R30.64+0x90], R5 ;  /* 0x000090051e00e986 */ /* 0x0001e2000c10110e */
[----:B------:R-:W-:-:S03]  /*15ab0*/  ISETP.LT.OR P6, PT, R42, 0x99, !P2 ;  /* 0x000000992a00780c */ /* 0x000fc600057c1670 */
[----:B------:R1:W-:Y:S01]  /*15ac0*/  @!P0 STG.E.U8 desc[UR14][R30.64+0x91], R9 ;  /* 0x000091091e008986 */ /* 0x0003e2000c10110e */
[----:B0-----:R-:W-:Y:S02]  /*15ad0*/  F2FP.SATFINITE.E4M3.F32.PACK_AB_MERGE_C R5, RZ, R2, RZ ;  /* 0x00000002ff05723e */ /* 0x001fe400048070ff */
[----:B-1----:R-:W-:Y:S01]  /*15ae0*/  F2FP.SATFINITE.E4M3.F32.PACK_AB_MERGE_C R9, RZ, R0, RZ ;  /* 0x00000000ff09723e */ /* 0x002fe200048070ff */
[----:B------:R-:W-:Y:S02]  /*15af0*/  FMUL R0, R222, UR20 ;  /* 0x00000014de007c20 */ /* 0x000fe40008400000 */
[----:B------:R-:W4:Y:S01]  /*15b00*/  LDL.LU R222, [R1+0xd8] ;  /* 0x0000d80001de7983 */ /* 0x000f220000300800 */
[----:B------:R-:W-:-:S03]  /*15b10*/  FMUL R2, R223, UR20 ;  /* 0x00000014df027c20 */ /* 0x000fc60008400000 */
[----:B------:R-:W4:Y:S04]  /*15b20*/  LDL.LU R223, [R1+0xdc] ;  /* 0x0000dc0001df7983 */ /* 0x000f280000300800 */
[----:B------:R0:W-:Y:S04]  /*15b30*/  @!P5 STG.E.U8 desc[UR14][R32.64+0x98], R7 ;  /* 0x000098072000d986 */ /* 0x0001e8000c10110e */
[----:B------:R-:W-:Y:S04]  /*15b40*/  @!P4 STG.E.U8 desc[UR14][R32.64+0x99], R11 ;  /* 0x0000990b2000c986 */ /* 0x000fe8000c10110e */
[----:B------:R1:W-:Y:S01]  /*15b50*/  @!P6 STG.E.U8 desc[UR14][R30.64+0x98], R5 ;  /* 0x000098051e00e986 */ /* 0x0003e2000c10110e */
[----:B0-----:R-:W-:Y:S01]  /*15b60*/  F2FP.SATFINITE.E4M3.F32.PACK_AB_MERGE_C R7, RZ, R0, RZ ;  /* 0x00000000ff07723e */ /* 0x001fe200048070ff */
[----:B------:R-:W-:-:S02]  /*15b70*/  FMUL R0, R224, UR20 ;  /* 0x00000014e0007c20 */ /* 0x000fc40008400000 */
[----:B------:R-:W4:Y:S01]  /*15b80*/  LDL.LU R224, [R1+0xe0] ;  /* 0x0000e00001e07983 */ /* 0x000f220000300800 */
[----:B-1----:R-:W-:Y:S02]  /*15b90*/  F2FP.SATFINITE.E4M3.F32.PACK_AB_MERGE_C R5, RZ, R2, RZ ;  /* 0x00000002ff05723e */ /* 0x002fe400048070ff */
[----:B------:R-:W-:Y:S02]  /*15ba0*/  F2FP.SATFINITE.E4M3.F32.PACK_AB_MERGE_C R13, RZ, R3, RZ ;  /* 0x00000003ff0d723e */ /* 0x000fe400048070ff */
[----:B------:R-:W-:Y:S01]  /*15bb0*/  F2FP.SATFINITE.E4M3.F32.PACK_AB_MERGE_C R11, RZ, R0, RZ ;  /* 0x00000000ff0b723e */ /* 0x000fe200048070ff */
[----:B---3--:R-:W-:Y:S02]  /*15bc0*/  FMUL R2, R225, UR20 ;  /* 0x00000014e1027c20 */ /* 0x008fe40008400000 */
[----:B------:R-:W3:Y:S01]  /*15bd0*/  LDL.LU R225, [R1+0xe4] ;  /* 0x0000e40001e17983 */ /* 0x000ee20000300800 */
[----:B--2---:R-:W-:-:S03]  /*15be0*/  FMUL R3, R226, UR20 ;  /* 0x00000014e2037c20 */ /* 0x004fc60008400000 */
[----:B------:R-:W2:Y:S01]  /*15bf0*/  LDL.LU R226, [R1+0xe8] ;  /* 0x0000e80001e27983 */ /* 0x000ea20000300800 */
[----:B----4-:R-:W-:-:S03]  /*15c00*/  FMUL R0, R227, UR20 ;  /* 0x00000014e3007c20 */ /* 0x010fc60008400000 */
        /* <DEDUP_REMOVED lines=9> */
[----:B------:R-:W-:Y:S04]  /*15ca0*/  @!P4 STG.E.U8 desc[UR14][R32.64+0xa1], R7 ;  /* 0x0000a1072000c986 */ /* 0x000fe8000c10110e */
[----:B------:R1:W-:Y:S01]  /*15cb0*/  @!P6 STG.E.U8 desc[UR14][R30.64+0xa0], R5 ;  /* 0x0000a0051e00e986 */ /* 0x0003e2000c10110e */
[----:B0-----:R-:W-:Y:S01]  /*15cc0*/  F2FP.SATFINITE.E4M3.F32.PACK_AB_MERGE_C R9, RZ, R2, RZ ;  /* 0x00000002ff09723e */ /* 0x001fe200048070ff */
[----:B------:R-:W-:Y:S01]  /*15cd0*/  FMUL R2, R221, UR20 ;  /* 0x00000014dd027c20 */ /* 0x000fe20008400000 */
[----:B------:R-:W-:Y:S01]  /*15ce0*/  ISETP.LT.OR P4, PT, R42, 0xaa, !P1 ;  /* 0x000000aa2a00780c */ /* 0x000fe20004f81670 */
[----:B------:R0:W-:Y:S01]  /*15cf0*/  @!P0 STG.E.U8 desc[UR14][R30.64+0xa1], R11 ;  /* 0x0000a10b1e008986 */ /* 0x0001e2000c10110e */
[----:B-1----:R-:W-:Y:S01]  /*15d00*/  F2FP.SATFINITE.E4M3.F32.PACK_AB_MERGE_C R5, RZ, R0, RZ ;  /* 0x00000000ff05723e */ /* 0x002fe200048070ff */
[----:B------:R-:W-:-:S02]  /*15d10*/  FMUL R0, R220, UR20 ;  /* 0x00000014dc007c20 */ /* 0x000fc40008400000 */
[----:B------:R-:W4:Y:S01]  /*15d20*/  LDL.LU R220, [R1+0xf0] ;  /* 0x0000f00001dc7983 */ /* 0x000f220000300800 */
[----:B------:R-:W-:-:S03]  /*15d30*/  ISETP.LT.OR P6, PT, R42, 0xa9, !P2 ;  /* 0x000000a92a00780c */ /* 0x000fc600057c1670 */
[----:B------:R-:W4:Y:S01]  /*15d40*/  LDL.LU R221, [R1+0xf4] ;  /* 0x0000f40001dd7983 */ /* 0x000f220000300800 */
[C---:B------:R-:W-:Y:S02]  /*15d50*/  ISETP.LT.OR P0, PT, R42.reuse, 0xaa, !P2 ;  /* 0x000000aa2a00780c */ /* 0x040fe40005701670 */
[----:B------:R-:W-:Y:S01]  /*15d60*/  F2FP.SATFINITE.E4M3.F32.PACK_AB_MERGE_C R7, RZ, R0, RZ ;  /* 0x00000000ff07723e */ /* 0x000fe200048070ff */
[----:B------:R1:W-:Y:S01]  /*15d70*/  @!P5 STG.E.U8 desc[UR14][R32.64+0xa8], R9 ;  /* 0x0000a8092000d986 */ /* 0x0003e2000c10110e */
[----:B------:R-:W-:Y:S01]  /*15d80*/  ISETP.LT.OR P5, PT, R42, 0xb1, !P1 ;  /* 0x000000b12a00780c */ /* 0x000fe20004fa1670 */
[----:B------:R-:W-:Y:S01]  /*15d90*/  FMUL R0, R222, UR20 ;  /* 0x00000014de007c20 */ /* 0x000fe20008400000 */
[----:B0-----:R-:W-:Y:S01]  /*15da0*/  F2FP.SATFINITE.E4M3.F32.PACK_AB_MERGE_C R11, RZ, R2, RZ ;  /* 0x00000002ff0b723e */ /* 0x001fe200048070ff */
[----:B------:R-:W-:Y:S01]  /*15db0*/  FMUL R2, R223, UR20 ;  /* 0x00000014df027c20 */ /* 0x000fe20008400000 */
[----:B------:R-:W4:Y:S01]  /*15dc0*/  LDL.LU R222, [R1+0xf8] ;  /* 0x0000f80001de7983 */ /* 0x000f220000300800 */
[----:B------:R-:W-:-:S03]  /*15dd0*/  F2FP.SATFINITE.E4M3.F32.PACK_AB_MERGE_C R13, RZ, R3, RZ ;  /* 0x00000003ff0d723e */ /* 0x000fc600048070ff */
[----:B------:R-:W4:Y:S01]  /*15de0*/  LDL.LU R223, [R1+0xfc] ;  /* 0x0000fc0001df7983 */ /* 0x000f220000300800 */
[----:B------:R-:W-:Y:S01]  /*15df0*/  FMUL R3, R224, UR20 ;  /* 0x00000014e0037c20 */ /* 0x000fe20008400000 */
[----:B-1----:R-:W-:Y:S02]  /*15e00*/  F2FP.SATFINITE.E4M3.F32.PACK_AB_MERGE_C R9, RZ, R0, RZ ;  /* 0x00000000ff09723e */ /* 0x002fe400048070ff */
[----:B------:R-:W4:Y:S04]  /*15e10*/  LDL.LU R224, [R1+0x100] ;  /* 0x0001000001e07983 */ /* 0x000f280000300800 */
[----:B------:R-:W-:Y:S04]  /*15e20*/  @!P4 STG.E.U8 desc[UR14][R32.64+0xa9], R13 ;  /* 0x0000a90d2000c986 */ /* 0x000fe8000c10110e */
[----:B------:R0:W-:Y:S04]  /*15e30*/  @!P6 STG.E.U8 desc[UR14][R30.64+0xa8], R5 ;  /* 0x0000a8051e00e986 */ /* 0x0001e8000c10110e */
[----:B------:R-:W-:Y:S04]  /*15e40*/  @!P0 STG.E.U8 desc[UR14][R30.64+0xa9], R7 ;  /* 0x0000a9071e008986 */ /* 0x000fe8000c10110e */
[----:B------:R1:W-:Y:S01]  /*15e50*/  @!P5 STG.E.U8 desc[UR14][R32.64+0xb0], R11 ;  /* 0x0000b00b2000d986 */ /* 0x0003e2000c10110e */
[----:B0-----:R-:W-:Y:S01]  /*15e60*/  F2FP.SATFINITE.E4M3.F32.PACK_AB_MERGE_C R5, RZ, R2, RZ ;  /* 0x00000002ff05723e */ /* 0x001fe200048070ff */
[----:B---3--:R-:W-:-:S02]  /*15e70*/  FMUL R0, R225, UR20 ;  /* 0x00000014e1007c20 */ /* 0x008fc40008400000 */
[----:B------:R-:W3:Y:S03]  /*15e80*/  LDL.LU R225, [R1+0x104] ;  /* 0x0001040001e17983 */ /* 0x000ee60000300800 */
[----:B-1----:R-:W-:Y:S01]  /*15e90*/  F2FP.SATFINITE.E4M3.F32.PACK_AB_MERGE_C R11, RZ, R0, RZ ;  /* 0x00000000ff0b723e */ /* 0x002fe200048070ff */
[----:B--2---:R-:W-:Y:S02]  /*15ea0*/  FMUL R2, R226, UR20 ;  /* 0x00000014e2027c20 */ /* 0x004fe40008400000 */
[----:B------:R-:W2:Y:S01]  /*15eb0*/  LDL.LU R226, [R1+0x108] ;  /* 0x0001080001e27983 */ /* 0x000ea20000300800 */
[----:B----4-:R-:W-:-:S03]  /*15ec0*/  FMUL R0, R227, UR20 ;  /* 0x00000014e3007c20 */ /* 0x010fc60008400000 */
[----:B------:R-:W4:Y:S01]  /*15ed0*/  LDL.LU R227, [R1+0x10c] ;  /* 0x00010c0001e37983 */ /* 0x000f220000300800 */
[C---:B------:R-:W-:Y:S02]  /*15ee0*/  ISETP.LT.OR P4, PT, R42.reuse, 0xb2, !P1 ;  /* 0x000000b22a00780c */ /* 0x040fe40004f81670 */
[C---:B------:R-:W-:Y:S02]  /*15ef0*/  ISETP.LT.OR P0, PT, R42.reuse, 0xb2, !P2 ;  /* 0x000000b22a00780c */ /* 0x040fe40005701670 */
[C---:B------:R-:W-:Y:S02]  /*15f00*/  ISETP.LT.OR P6, PT, R42.reuse, 0xb1, !P2 ;  /* 0x000000b12a00780c */ /* 0x040fe400057c1670 */
[----:B------:R-:W-:Y:S02]  /*15f10*/  F2FP.SATFINITE.E4M3.F32.PACK_AB_MERGE_C R7, RZ, R3, RZ ;  /* 0x00000003ff07723e */ /* 0x000fe400048070ff */
[C---:B------:R-:W-:Y:S02]  /*15f20*/  ISETP.LT.OR P5, PT, R42.reuse, 0xb9, !P1 ;  /* 0x000000b92a00780c */ /* 0x040fe40004fa1670 */
[----:B------:R-:W-:-:S03]  /*15f30*/  ISETP.LT.OR P1, PT, R42, 0xba, !P1 ;  /* 0x000000ba2a00780c */ /* 0x000fc60004f21670 */
[----:B------:R0:W-:Y:S01]  /*15f40*/  @!P4 STG.E.U8 desc[UR14][R32.64+0xb1], R9 ;  /* 0x0000b1092000c986 */ /* 0x0001e2000c10110e */
[----:B------:R-:W-:-:S03]  /*15f50*/  F2FP.SATFINITE.E4M3.F32.PACK_AB_MERGE_C R13, RZ, R2, RZ ;  /* 0x00000002ff0d723e */ /* 0x000fc600048070ff */
[----:B------:R-:W-:Y:S01]  /*15f60*/  @!P0 STG.E.U8 desc[UR14][R30.64+0xb1], R7 ;  /* 0x0000b1071e008986 */ /* 0x000fe2000c10110e */
[----:B------:R-:W-:Y:S02]  /*15f70*/  ISETP.GE.AND P0, PT, R41, 0x81, PT ;  /* 0x000000812900780c */ /* 0x000fe40003f06270 */
[C---:B------:R-:W-:Y:S02]  /*15f80*/  ISETP.LT.OR P4, PT, R42.reuse, 0xb9, !P2 ;  /* 0x000000b92a00780c */ /* 0x040fe40005781670 */
[----:B0-----:R-:W-:Y:S01]  /*15f90*/  F2FP.SATFINITE.E4M3.F32.PACK_AB_MERGE_C R9, RZ, R0, RZ ;  /* 0x00000000ff09723e */ /* 0x001fe200048070ff */
[----:B------:R0:W-:Y:S01]  /*15fa0*/  @!P6 STG.E.U8 desc[UR14][R30.64+0xb0], R5 ;  /* 0x0000b0051e00e986 */ /* 0x0001e2000c10110e */
[C---:B------:R-:W-:Y:S02]  /*15fb0*/  ISETP.LT.OR P2, PT, R42.reuse, 0xba, !P2 ;  /* 0x000000ba2a00780c */ /* 0x040fe40005741670 */
[----:B------:R-:W-:Y:S01]  /*15fc0*/  ISETP.LT.OR P6, PT, R42, 0x1, !P0 ;  /* 0x000000012a00780c */ /* 0x000fe200047c1670 */
[----:B------:R-:W-:-:S02]  /*15fd0*/  FMUL R0, R220, UR20 ;  /* 0x00000014dc007c20 */ /* 0x000fc40008400000 */
[----:B------:R-:W4:Y:S01]  /*15fe0*/  LDL.LU R220, [R1+0x110] ;  /* 0x0001100001dc7983 */ /* 0x000f220000300800 */
[----:B------:R-:W-:-:S03]  /*15ff0*/  FMUL R2, R221, UR20 ;  /* 0x00000014dd027c20 */ /* 0x000fc60008400000 */
[----:B------:R-:W4:Y:S01]  /*16000*/  LDL.LU R221, [R1+0x114] ;  /* 0x0001140001dd7983 */ /* 0x000f220000300800 */
[----:B0-----:R-:W-:Y:S01]  /*16010*/  F2FP.SATFINITE.E4M3.F32.PACK_AB_MERGE_C R5, RZ, R0, RZ ;  /* 0x00000000ff05723e */ /* 0x001fe200048070ff */
[----:B------:R-:W-:Y:S02]  /*16020*/  FMUL R3, R222, UR20 ;  /* 0x00000014de037c20 */ /* 0x000fe40008400000 */
[----:B------:R-:W4:Y:S01]  /*16030*/  LDL.LU R222, [R1+0x118] ;  /* 0x0001180001de7983 */ /* 0x000f220000300800 */
[----:B------:R-:W-:-:S03]  /*16040*/  FMUL R0, R223, UR20 ;  /* 0x00000014df007c20 */ /* 0x000fc60008400000 */
[----:B------:R-:W4:Y:S01]  /*16050*/  LDL.LU R223, [R1+0x11c] ;  /* 0x00011c0001df7983 */ /* 0x000f220000300800 */
[----:B------:R-:W-:Y:S01]  /*16060*/  F2FP.SATFINITE.E4M3.F32.PACK_AB_MERGE_C R7, RZ, R2, RZ ;  /* 0x00000002ff07723e */ /* 0x000fe200048070ff */
[----:B------:R-:W-:Y:S02]  /*16070*/  FMUL R2, R224, UR20 ;  /* 0x00000014e0027c20 */ /* 0x000fe40008400000 */
[----:B------:R0:W-:Y:S04]  /*16080*/  @!P1 STG.E.U8 desc[UR14][R32.64+0xb9], R13 ;  /* 0x0000b90d20009986 */ /* 0x0001e8000c10110e */
[----:B------:R-:W4:Y:S04]  /*16090*/  LDL.LU R224, [R1+0x120] ;  /* 0x0001200001e07983 */ /* 0x000f280000300800 */
[----:B------:R1:W-:Y:S01]  /*160a0*/  @!P5 STG.E.U8 desc[UR14][R32.64+0xb8], R11 ;  /* 0x0000b80b2000d986 */ /* 0x0003e2000c10110e */
[----:B0-----:R-:W-:-:S03]  /*160b0*/  F2FP.SATFINITE.E4M3.F32.PACK_AB_MERGE_C R13, RZ, R0, RZ ;  /* 0x00000000ff0d723e */ /* 0x001fc600048070ff */
[----:B------:R-:W-:Y:S04]  /*160c0*/  @!P4 STG.E.U8 desc[UR14][R30.64+0xb8], R9 ;  /* 0x0000b8091e00c986 */ /* 0x000fe8000c10110e */
[----:B------:R-:W-:Y:S01]  /*160d0*/  @!P2 STG.E.U8 desc[UR14][R30.64+0xb9], R5 ;  /* 0x0000b9051e00a986 */ /* 0x000fe2000c10110e */
[----:B-1----:R-:W-:-:S03]  /*160e0*/  F2FP.SATFINITE.E4M3.F32.PACK_AB_MERGE_C R11, RZ, R3, RZ ;  /* 0x00000003ff0b723e */ /* 0x002fc600048070ff */
        /* <DEDUP_REMOVED lines=8> */
[----:B------:R-:W-:Y:S02]  /*16170*/  ISETP.LT.OR P5, PT, R42, 0x2, !P0 ;  /* 0x000000022a00780c */ /* 0x000fe400047a1670 */
[----:B------:R-:W-:-:S04]  /*16180*/  ISETP.GE.AND P1, PT, R41, 0x89, PT ;  /* 0x000000892900780c */ /* 0x000fc80003f26270 */
[C---:B------:R-:W-:Y:S02]  /*16190*/  ISETP.LT.OR P6, PT, R42.reuse, 0x2, !P1 ;  /* 0x000000022a00780c */ /* 0x040fe40004fc1670 */
[----:B------:R-:W-:Y:S02]  /*161a0*/  ISETP.LT.OR P4, PT, R42, 0x1, !P1 ;  /* 0x000000012a00780c */ /* 0x000fe40004f81670 */
[----:B------:R-:W-:-:S03]  /*161b0*/  F2FP.SATFINITE.E4M3.F32.PACK_AB_MERGE_C R5, RZ, R2, RZ ;  /* 0x00000002ff05723e */ /* 0x000fc600048070ff */
[----:B------:R0:W-:Y:S01]  /*161c0*/  @!P5 STG.E.U8 desc[UR14][R26.64+0x1], R11 ;  /* 0x0000010b1a00d986 */ /* 0x0001e2000c10110e */
[C---:B------:R-:W-:Y:S02]  /*161d0*/  ISETP.LT.OR P5, PT, R42.reuse, 0x9, !P0 ;  /* 0x000000092a00780c */ /* 0x040fe400047a1670 */
[C---:B------:R-:W-:Y:S02]  /*161e0*/  ISETP.LT.OR P2, PT, R42.reuse, 0xa, !P0 ;  /* 0x0000000a2a00780c */ /* 0x040fe40004741670 */
[----:B------:R-:W-:Y:S01]  /*161f0*/  F2FP.SATFINITE.E4M3.F32.PACK_AB_MERGE_C R9, RZ, R3, RZ ;  /* 0x00000003ff09723e */ /* 0x000fe200048070ff */
[----:B------:R1:W-:Y:S01]  /*16200*/  @!P6 STG.E.U8 desc[UR14][R28.64+0x1], R5 ;  /* 0x000001051c00e986 */ /* 0x0003e2000c10110e */
[----:B0-----:R-:W-:Y:S02]  /*16210*/  F2FP.SATFINITE.E4M3.F32.PACK_AB_MERGE_C R11, RZ, R0, RZ ;  /* 0x00000000ff0b723e */ /* 0x001fe400048070ff */
[----:B------:R-:W-:Y:S01]  /*16220*/  ISETP.LT.OR P6, PT, R42, 0xa, !P1 ;  /* 0x0000000a2a00780c */ /* 0x000fe20004fc1670 */
[----:B------:R-:W-:-:S02]  /*16230*/  FMUL R0, R220, UR20 ;  /* 0x00000014dc007c20 */ /* 0x000fc40008400000 */
[----:B------:R-:W4:Y:S01]  /*16240*/  LDL.LU R220, [R1+0x130] ;  /* 0x0001300001dc7983 */ /* 0x000f220000300800 */
[----:B------:R-:W-:-:S03]  /*16250*/  FMUL R2, R221, UR20 ;  /* 0x00000014dd027c20 */ /* 0x000fc60008400000 */
[----:B------:R-:W4:Y:S01]  /*16260*/  LDL.LU R221, [R1+0x134] ;  /* 0x0001340001dd7983 */ /* 0x000f220000300800 */
[----:B-1----:R-:W-:Y:S01]  /*16270*/  F2FP.SATFINITE.E4M3.F32.PACK_AB_MERGE_C R5, RZ, R0, RZ ;  /* 0x00000000ff05723e */ /* 0x002fe200048070ff */
[----:B------:R-:W-:Y:S02]  /*16280*/  FMUL R3, R222, UR20 ;  /* 0x00000014de037c20 */ /* 0x000fe40008400000 */
[----:B------:R-:W4:Y:S01]  /*16290*/  LDL.LU R222, [R1+0x138] ;  /* 0x0001380001de7983 */ /* 0x000f220000300800 */
[----:B------:R-:W-:-:S03]  /*162a0*/  FMUL R4, R223, UR20 ;  /* 0x00000014df047c20 */ /* 0x000fc60008400000 */
[----:B------:R-:W4:Y:S04]  /*162b0*/  LDL.LU R223, [R1+0x13c] ;  /* 0x00013c0001df7983 */ /* 0x000f280000300800 */
[----:B------:R-:W-:Y:S01]  /*162c0*/  @!P4 STG.E.U8 desc[UR14][R28.64], R13 ;  /* 0x0000000d1c00c986 */ /* 0x000fe2000c10110e */
[----:B------:R-:W-:-:S03]  /*162d0*/  FMUL R0, R224, UR20 ;  /* 0x00000014e0007c20 */ /* 0x000fc60008400000 */
[----:B------:R0:W-:Y:S04]  /*162e0*/  @!P5 STG.E.U8 desc[UR14][R26.64+0x8], R7 ;  /* 0x000008071a00d986 */ /* 0x0001e8000c10110e */
[----:B------:R-:W4:Y:S04]  /*162f0*/  LDL.LU R224, [R1+0x140] ;  /* 0x0001400001e07983 */ /* 0x000f280000300800 */
[----:B------:R1:W-:Y:S01]  /*16300*/  @!P2 STG.E.U8 desc[UR14][R26.64+0x9], R9 ;  /* 0x000009091a00a986 */ /* 0x0003e2000c10110e */
[----:B0-----:R-:W-:-:S03]  /*16310*/  F2FP.SATFINITE.E4M3.F32.PACK_AB_MERGE_C R7, RZ, R2, RZ ;  /* 0x00000002ff07723e */ /* 0x001fc600048070ff */
[----:B------:R0:W-:Y:S01]  /*16320*/  @!P6 STG.E.U8 desc[UR14][R28.64+0x9], R5 ;  /* 0x000009051c00e986 */ /* 0x0001e2000c10110e */
[----:B-1----:R-:W-:Y:S02]  /*16330*/  F2FP.SATFINITE.E4M3.F32.PACK_AB_MERGE_C R9, RZ, R3, RZ ;  /* 0x00000003ff09723e */ /* 0x002fe400048070ff */
[----:B0-----:R-:W-:Y:S01]  /*16340*/  F2FP.SATFINITE.E4M3.F32.PACK_AB_MERGE_C R5, RZ, R0, RZ ;  /* 0x00000000ff05723e */ /* 0x001fe200048070ff */
        /* <DEDUP_REMOVED lines=10> */
[----:B------:R0:W-:Y:S01]  /*163f0*/  @!P4 STG.E.U8 desc[UR14][R28.64+0x8], R11 ;  /* 0x0000080b1c00c986 */ /* 0x0001e2000c10110e */
[----:B------:R-:W-:-:S03]  /*16400*/  ISETP.LT.OR P4, PT, R42, 0x11, !P1 ;  /* 0x000000112a00780c */ /* 0x000fc60004f81670 */
[----:B------:R1:W-:Y:S01]  /*16410*/  @!P5 STG.E.U8 desc[UR14][R26.64+0x10], R7 ;  /* 0x000010071a00d986 */ /* 0x0003e2000c10110e */
[----:B------:R-:W-:Y:S02]  /*16420*/  ISETP.LT.OR P5, PT, R42, 0x19, !P0 ;  /* 0x000000192a00780c */ /* 0x000fe400047a1670 */
[----:B------:R-:W-:Y:S01]  /*16430*/  F2FP.SATFINITE.E4M3.F32.PACK_AB_MERGE_C R13, RZ, R4, RZ ;  /* 0x00000004ff0d723e */ /* 0x000fe200048070ff */
[----:B------:R1:W-:Y:S01]  /*16440*/  @!P2 STG.E.U8 desc[UR14][R26.64+0x11], R9 ;  /* 0x000011091a00a986 */ /* 0x0003e2000c10110e */
[----:B0-----:R-:W-:Y:S02]  /*16450*/  F2FP.SATFINITE.E4M3.F32.PACK_AB_MERGE_C R11, RZ, R0, RZ ;  /* 0x00000000ff0b723e */ /* 0x001fe400048070ff */
[----:B-1----:R-:W-:-:S03]  /*16460*/  F2FP.SATFINITE.E4M3.F32.PACK_AB_MERGE_C R7, RZ, R2, RZ ;  /* 0x00000002ff07723e */ /* 0x002fc600048070ff */
[----:B------:R-:W-:Y:S01]  /*16470*/  @!P4 STG.E.U8 desc[UR14][R28.64+0x10], R13 ;  /* 0x0000100d1c00c986 */ /* 0x000fe2000c10110e */
[----:B------:R-:W-:Y:S02]  /*16480*/  ISETP.LT.OR P2, PT, R42, 0x1a, !P0 ;  /* 0x0000001a2a00780c */ /* 0x000fe40004741670 */
[----:B------:R-:W-:Y:S01]  /*16490*/  F2FP.SATFINITE.E4M3.F32.PACK_AB_MERGE_C R9, RZ, R3, RZ ;  /* 0x00000003ff09723e */ /* 0x000fe200048070ff */
[----:B------:R-:W-:Y:S01]  /*164a0*/  @!P6 STG.E.U8 desc[UR14][R28.64+0x11], R5 ;  /* 0x000011051c00e986 */ /* 0x000fe2000c10110e */
[----:B------:R-:W-:-:S03]  /*164b0*/  FMUL R2, R220, UR20 ;  /* 0x00000014dc027c20 */ /* 0x000fc60008400000 */
[----:B------:R-:W4:Y:S01]  /*164c0*/  LDL.LU R220, [R1+0x150] ;  /* 0x0001500001dc7983 */ /* 0x000f220000300800 */
[----:B------:R-:W-:-:S03]  /*164d0*/  FMUL R0, R221, UR20 ;  /* 0x00000014dd007c20 */ /* 0x000fc60008400000 */
[----:B------:R-:W4:Y:S04]  /*164e0*/  LDL.LU R221, [R1+0x154] ;  /* 0x0001540001dd7983 */ /* 0x000f280000300800 */
[----:B------:R0:W-:Y:S01]  /*164f0*/  @!P5 STG.E.U8 desc[UR14][R26.64+0x18], R7 ;  /* 0x000018071a00d986 */ /* 0x0001e2000c10110e */
[----:B------:R-:W-:-:S03]  /*16500*/  FMUL R3, R222, UR20 ;  /* 0x00000014de037c20 */ /* 0x000fc60008400000 */
[----:B------:R-:W4:Y:S01]  /*16510*/  LDL.LU R222, [R1+0x158] ;  /* 0x0001580001de7983 */ /* 0x000f220000300800 */
[----:B0-----:R-:W-:Y:S01]  /*16520*/  F2FP.SATFINITE.E4M3.F32.PACK_AB_MERGE_C R7, RZ, R0, RZ ;  /* 0x00000000ff07723e */ /* 0x001fe200048070ff */
[----:B------:R-:W-:Y:S02]  /*16530*/  FMUL R0, R223, UR20 ;  /* 0x00000014df007c20 */ /* 0x000fe40008400000 */
[----:B------:R-:W4:Y:S01]  /*16540*/  LDL.LU R223, [R1+0x15c] ;  /* 0x00015c0001df7983 */ /* 0x000f220000300800 */
[----:B------:R-:W-:Y:S02]  /*16550*/  F2FP.SATFINITE.E4M3.F32.PACK_AB_MERGE_C R5, RZ, R2, RZ ;  /* 0x00000002ff05723e */ /* 0x000fe400048070ff */
[----:B------:R-:W-:Y:S01]  /*16560*/  F2FP.SATFINITE.E4M3.F32.PACK_AB_MERGE_C R13, RZ, R0, RZ ;  /* 0x00000000ff0d723e */ /* 0x000fe200048070ff */
[----:B------:R-:W-:Y:S02]  /*16570*/  FMUL R0, R224, UR20 ;  /* 0x00000014e0007c20 */ /* 0x000fe40008400000 */
[----:B------:R-:W4:Y:S04]  /*16580*/  LDL.LU R224, [R1+0x160] ;  /* 0x0001600001e07983 */ /* 0x000f280000300800 */
[----:B------:R0:W-:Y:S02]  /*16590*/  @!P2 STG.E.U8 desc[UR14][R26.64+0x19], R9 ;  /* 0x000019091a00a986 */ /* 0x0001e4000c10110e */
[----:B0-----:R-:W-:Y:S01]  /*165a0*/  F2FP.SATFINITE.E4M3.F32.PACK_AB_MERGE_C R9, RZ, R3, RZ ;  /* 0x00000003ff09723e */ /* 0x001fe200048070ff */
[----:B---3--:R-:W-:-:S02]  /*165b0*/  FMUL R2, R225, UR20 ;  /* 0x00000014e1027c20 */ /* 0x008fc40008400000 */
        /* <DEDUP_REMOVED lines=14> */
[----:B------:R-:W-:-:S03]  /*166a0*/  ISETP.LT.OR P5, PT, R42, 0x29, !P0 ;  /* 0x000000292a00780c */ /* 0x000fc600047a1670 */
[----:B------:R1:W-:Y:S01]  /*166b0*/  @!P2 STG.E.U8 desc[UR14][R26.64+0x21], R9 ;  /* 0x000021091a00a986 */ /* 0x0003e2000c10110e */
[----:B0-----:R-:W-:Y:S02]  /*166c0*/  F2FP.SATFINITE.E4M3.F32.PACK_AB_MERGE_C R5, RZ, R0, RZ ;  /* 0x00000000ff05723e */ /* 0x001fe400048070ff */
[----:B-1----:R-:W-:Y:S01]  /*166d0*/  F2FP.SATFINITE.E4M3.F32.PACK_AB_MERGE_C R7, RZ, R2, RZ ;  /* 0x00000002ff07723e */ /* 0x002fe200048070ff */
[----:B------:R-:W-:Y:S01]  /*166e0*/  @!P4 STG.E.U8 desc[UR14][R28.64+0x20], R13 ;  /* 0x0000200d1c00c986 */ /* 0x000fe2000c10110e */
[----:B------:R-:W-:Y:S01]  /*166f0*/  ISETP.LT.OR P2, PT, R42, 0x2a, !P0 ;  /* 0x0000002a2a00780c */ /* 0x000fe20004741670 */
[----:B------:R-:W-:Y:S02]  /*16700*/  FMUL R0, R220, UR20 ;  /* 0x00000014dc007c20 */ /* 0x000fe40008400000 */
[----:B------:R-:W4:Y:S01]  /*16710*/  LDL.LU R220, [R1+0x170] ;  /* 0x0001700001dc7983 */ /* 0x000f220000300800 */
[----:B------:R-:W-:-:S03]  /*16720*/  FMUL R2, R221, UR20 ;  /* 0x00000014dd027c20 */ /* 0x000fc60008400000 */
[----:B------:R-:W4:Y:S01]  /*16730*/  LDL.LU R221, [R1+0x174] ;  /* 0x0001740001dd7983 */ /* 0x000f220000300800 */
[----:B------:R-:W-:-:S03]  /*16740*/  ISETP.LT.OR P4, PT, R42, 0x29, !P1 ;  /* 0x000000292a00780c */ /* 0x000fc60004f81670 */
[----:B------:R0:W-:Y:S01]  /*16750*/  @!P6 STG.E.U8 desc[UR14][R28.64+0x21], R5 ;  /* 0x000021051c00e986 */ /* 0x0001e2000c10110e */
[C---:B------:R-:W-:Y:S02]  /*16760*/  ISETP.LT.OR P6, PT, R42.reuse, 0x2a, !P1 ;  /* 0x0000002a2a00780c */ /* 0x040fe40004fc1670 */
[----:B------:R-:W-:Y:S01]  /*16770*/  F2FP.SATFINITE.E4M3.F32.PACK_AB_MERGE_C R9, RZ, R3, RZ ;  /* 0x00000003ff09723e */ /* 0x000fe200048070ff */
[----:B------:R1:W-:Y:S01]  /*16780*/  @!P5 STG.E.U8 desc[UR14][R26.64+0x28], R7 ;  /* 0x000028071a00d986 */ /* 0x0003e2000c10110e */
[----:B------:R-:W-:Y:S01]  /*16790*/  ISETP.LT.OR P5, PT, R42, 0x31, !P0 ;  /* 0x000000312a00780c */ /* 0x000fe200047a1670 */
[----:B------:R-:W-:Y:S02]  /*167a0*/  FMUL R3, R222, UR20 ;  /* 0x00000014de037c20 */ /* 0x000fe40008400000 */
[----:B------:R-:W4:Y:S01]  /*167b0*/  LDL.LU R222, [R1+0x178] ;  /* 0x0001780001de7983 */ /* 0x000f220000300800 */
[----:B0-----:R-:W-:Y:S01]  /*167c0*/  F2FP.SATFINITE.E4M3.F32.PACK_AB_MERGE_C R5, RZ, R0, RZ ;  /* 0x00000000ff05723e */ /* 0x001fe200048070ff */
[----:B------:R-:W-:-:S02]  /*167d0*/  FMUL R0, R223, UR20 ;  /* 0x00000014df007c20 */ /* 0x000fc40008400000 */
[----:B------:R-:W4:Y:S01]  /*167e0*/  LDL.LU R223, [R1+0x17c] ;  /* 0x00017c0001df7983 */ /* 0x000f220000300800 */
[----:B------:R-:W-:Y:S02]  /*167f0*/  F2FP.SATFINITE.E4M3.F32.PACK_AB_MERGE_C R11, RZ, R4, RZ ;  /* 0x00000004ff0b723e */ /* 0x000fe400048070ff */
[----:B-1----:R-:W-:Y:S01]  /*16800*/  F2FP.SATFINITE.E4M3.F32.PACK_AB_MERGE_C R7, RZ, R2, RZ ;  /* 0x00000002ff07723e */ /* 0x002fe200048070ff */
[----:B------:R-:W-:Y:S01]  /*16810*/  FMUL R2, R224, UR20 ;  /* 0x00000014e0027c20 */ /* 0x000fe20008400000 */
[----:B------:R-:W-:Y:S01]  /*16820*/  F2FP.SATFINITE.E4M3.F32.PACK_AB_MERGE_C R13, RZ, R0, RZ ;  /* 0x00000000ff0d723e */ /* 0x000fe200048070ff */
[----:B------:R-:W4:Y:S04]  /*16830*/  LDL.LU R224, [R1+0x180] ;  /* 0x0001800001e07983 */ /* 0x000f280000300800 */
[----:B------:R0:W-:Y:S04]  /*16840*/  @!P2 STG.E.U8 desc[UR14][R26.64+0x29], R9 ;  /* 0x000029091a00a986 */ /* 0x0001e8000c10110e */
[----:B------:R-:W-:Y:S04]  /*16850*/  @!P4 STG.E.U8 desc[UR14][R28.64+0x28], R11 ;  /* 0x0000280b1c00c986 */ /* 0x000fe8000c10110e */
[----:B------:R-:W-:Y:S01]  /*16860*/  @!P6 STG.E.U8 desc[UR14][R28.64+0x29], R5 ;  /* 0x000029051c00e986 */ /* 0x000fe2000c10110e */
[----:B0-----:R-:W-:-:S03]  /*16870*/  F2FP.SATFINITE.E4M3.F32.PACK_AB_MERGE_C R9, RZ, R3, RZ ;  /* 0x00000003ff09723e */ /* 0x001fc600048070ff */
        /* <DEDUP_REMOVED lines=9> */
[C---:B------:R-:W-:Y:S02]  /*16910*/  ISETP.LT.OR P6, PT, R42.reuse, 0x32, !P1 ;  /* 0x000000322a00780c */ /* 0x040fe40004fc1670 */
[C---:B------:R-:W-:Y:S02]  /*16920*/  ISETP.LT.OR P4, PT, R42.reuse, 0x31, !P1 ;  /* 0x000000312a00780c */ /* 0x040fe40004f81670 */
[----:B------:R-:W-:Y:S02]  /*16930*/  ISETP.LT.OR P5, PT, R42, 0x39, !P0 ;  /* 0x000000392a00780c */ /* 0x000fe400047a1670 */
[----:B------:R-:W-:Y:S02]  /*16940*/  F2FP.SATFINITE.E4M3.F32.PACK_AB_MERGE_C R5, RZ, R2, RZ ;  /* 0x00000002ff05723e */ /* 0x000fe400048070ff */
[----:B------:R-:W-:-:S03]  /*16950*/  F2FP.SATFINITE.E4M3.F32.PACK_AB_MERGE_C R11, RZ, R0, RZ ;  /* 0x00000000ff0b723e */ /* 0x000fc600048070ff */
[----:B------:R0:W-:Y:S01]  /*16960*/  @!P2 STG.E.U8 desc[UR14][R26.64+0x31], R9 ;  /* 0x000031091a00a986 */ /* 0x0001e2000c10110e */
[----:B------:R-:W-:-:S03]  /*16970*/  ISETP.LT.OR P2, PT, R42, 0x3a, !P0 ;  /* 0x0000003a2a00780c */ /* 0x000fc60004741670 */
[----:B------:R1:W-:Y:S01]  /*16980*/  @!P6 STG.E.U8 desc[UR14][R28.64+0x31], R5 ;  /* 0x000031051c00e986 */ /* 0x0003e2000c10110e */
[----:B------:R-:W-:Y:S02]  /*16990*/  ISETP.LT.OR P6, PT, R42, 0x3a, !P1 ;  /* 0x0000003a2a00780c */ /* 0x000fe40004fc1670 */
[----:B0-----:R-:W-:Y:S01]  /*169a0*/  F2FP.SATFINITE.E4M3.F32.PACK_AB_MERGE_C R9, RZ, R3, RZ ;  /* 0x00000003ff09723e */ /* 0x001fe200048070ff */
[----:B------:R-:W-:Y:S01]  /*169b0*/  @!P4 STG.E.U8 desc[UR14][R28.64+0x30], R13 ;  /* 0x0000300d1c00c986 */ /* 0x000fe2000c10110e */
[----:B------:R-:W-:-:S03]  /*169c0*/  FMUL R0, R220, UR20 ;  /* 0x00000014dc007c20 */ /* 0x000fc60008400000 */
[----:B------:R-:W4:Y:S01]  /*169d0*/  LDL.LU R220, [R1+0x190] ;  /* 0x0001900001dc7983 */ /* 0x000f220000300800 */
[----:B------:R-:W-:-:S03]  /*169e0*/  FMUL R2, R221, UR20 ;  /* 0x00000014dd027c20 */ /* 0x000fc60008400000 */
[----:B------:R-:W4:Y:S01]  /*169f0*/  LDL.LU R221, [R1+0x194] ;  /* 0x0001940001dd7983 */ /* 0x000f220000300800 */
[----:B-1----:R-:W-:-:S03]  /*16a00*/  F2FP.SATFINITE.E4M3.F32.PACK_AB_MERGE_C R5, RZ, R0, RZ ;  /* 0x00000000ff05723e */ /* 0x002fc600048070ff */
[----:B------:R0:W-:Y:S01]  /*16a10*/  @!P5 STG.E.U8 desc[UR14][R26.64+0x38], R7 ;  /* 0x000038071a00d986 */ /* 0x0001e2000c10110e */
[----:B------:R-:W-:-:S03]  /*16a20*/  FMUL R3, R222, UR20 ;  /* 0x00000014de037c20 */ /* 0x000fc60008400000 */
[----:B------:R-:W4:Y:S01]  /*16a30*/  LDL.LU R222, [R1+0x198] ;  /* 0x0001980001de7983 */ /* 0x000f220000300800 */
[----:B------:R-:W-:-:S03]  /*16a40*/  FMUL R4, R223, UR20 ;  /* 0x00000014df047c20 */ /* 0x000fc60008400000 */
[----:B------:R-:W4:Y:S01]  /*16a50*/  LDL.LU R223, [R1+0x19c] ;  /* 0x00019c0001df7983 */ /* 0x000f220000300800 */
[----:B0-----:R-:W-:Y:S01]  /*16a60*/  F2FP.SATFINITE.E4M3.F32.PACK_AB_MERGE_C R7, RZ, R2, RZ ;  /* 0x00000002ff07723e */ /* 0x001fe200048070ff */
[----:B------:R-:W-:Y:S02]  /*16a70*/  FMUL R0, R224, UR20 ;  /* 0x00000014e0007c20 */ /* 0x000fe40008400000 */
[----:B------:R-:W4:Y:S04]  /*16a80*/  LDL.LU R224, [R1+0x1a0] ;  /* 0x0001a00001e07983 */ /* 0x000f280000300800 */
[----:B------:R0:W-:Y:S04]  /*16a90*/  @!P2 STG.E.U8 desc[UR14][R26.64+0x39], R9 ;  /* 0x000039091a00a986 */ /* 0x0001e8000c10110e */
[----:B------:R1:W-:Y:S01]  /*16aa0*/  @!P6 STG.E.U8 desc[UR14][R28.64+0x39], R5 ;  /* 0x000039051c00e986 */ /* 0x0003e2000c10110e */
[----:B0-----:R-:W-:-:S02]  /*16ab0*/  F2FP.SATFINITE.E4M3.F32.PACK_AB_MERGE_C R9, RZ, R3, RZ ;  /* 0x00000003ff09723e */ /* 0x001fc400048070ff */
[----:B-1----:R-:W-:Y:S01]  /*16ac0*/  F2FP.SATFINITE.E4M3.F32.PACK_AB_MERGE_C R5, RZ, R0, RZ ;  /* 0x00000000ff05723e */ /* 0x002fe200048070ff */
        /* <DEDUP_REMOVED lines=139> */
[----:B------:R-:W-:-:S03]  /*17380*/  ISETP.LT.OR P2, PT, R42, 0x7a, !P0 ;  /* 0x0000007a2a00780c */ /* 0x000fc60004741670 */
[----:B------:R-:W-:Y:S01]  /*17390*/  @!P6 STG.E.U8 desc[UR14][R28.64+0x71], R5 ;  /* 0x000071051c00e986 */ /* 0x000fe2000c10110e */
[----:B------:R-:W-:-:S03]  /*173a0*/  FMUL R2, R220, UR20 ;  /* 0x00000014dc027c20 */ /* 0x000fc60008400000 */
[----:B------:R-:W4:Y:S01]  /*173b0*/  LDL.LU R220, [R1+0x210] ;  /* 0x0002100001dc7983 */ /* 0x000f220000300800 */
[----:B------:R-:W-:Y:S01]  /*173c0*/  FMUL R0, R221, UR20 ;  /* 0x00000014dd007c20 */ /* 0x000fe20008400000 */
[----:B------:R-:W-:Y:S02]  /*173d0*/  F2FP.SATFINITE.E4M3.F32.PACK_AB_MERGE_C R9, RZ, R3, RZ ;  /* 0x00000003ff09723e */ /* 0x000fe400048070ff */
[----:B------:R0:W-:Y:S04]  /*173e0*/  @!P5 STG.E.U8 desc[UR14][R26.64+0x78], R7 ;  /* 0x000078071a00d986 */ /* 0x0001e8000c10110e */
[----:B------:R-:W4:Y:S01]  /*173f0*/  LDL.LU R221, [R1+0x214] ;  /* 0x0002140001dd7983 */ /* 0x000f220000300800 */
[----:B------:R-:W-:Y:S01]  /*17400*/  FMUL R3, R222, UR20 ;  /* 0x00000014de037c20 */ /* 0x000fe20008400000 */
[----:B0-----:R-:W-:-:S02]  /*17410*/  F2FP.SATFINITE.E4M3.F32.PACK_AB_MERGE_C R7, RZ, R0, RZ ;  /* 0x00000000ff07723e */ /* 0x001fc400048070ff */
[----:B------:R-:W4:Y:S01]  /*17420*/  LDL.LU R222, [R1+0x218] ;  /* 0x0002180001de7983 */ /* 0x000f220000300800 */
[----:B------:R-:W-:-:S03]  /*17430*/  FMUL R0, R223, UR20 ;  /* 0x00000014df007c20 */ /* 0x000fc60008400000 */
        /* <DEDUP_REMOVED lines=23> */
[----:B------:R-:W-:Y:S01]  /*175b0*/  @!P2 STG.E.U8 desc[UR14][R26.64+0x81], R9 ;  /* 0x000081091a00a986 */ /* 0x000fe2000c10110e */
[----:B0-----:R-:W-:Y:S02]  /*175c0*/  F2FP.SATFINITE.E4M3.F32.PACK_AB_MERGE_C R5, RZ, R0, RZ ;  /* 0x00000000ff05723e */ /* 0x001fe400048070ff */
[----:B-1----:R-:W-:Y:S01]  /*175d0*/  F2FP.SATFINITE.E4M3.F32.PACK_AB_MERGE_C R7, RZ, R2, RZ ;  /* 0x00000002ff07723e */ /* 0x002fe200048070ff */
[----:B------:R-:W-:Y:S01]  /*175e0*/  @!P4 STG.E.U8 desc[UR14][R28.64+0x80], R13 ;  /* 0x0000800d1c00c986 */ /* 0x000fe2000c10110e */
[----:B------:R-:W-:Y:S01]  /*175f0*/  ISETP.LT.OR P2, PT, R42, 0x8a, !P0 ;  /* 0x0000008a2a00780c */ /* 0x000fe20004741670 */
[----:B------:R-:W-:Y:S02]  /*17600*/  FMUL R0, R220, UR20 ;  /* 0x00000014dc007c20 */ /* 0x000fe40008400000 */
[----:B------:R0:W-:Y:S01]  /*17610*/  @!P6 STG.E.U8 desc[UR14][R28.64+0x81], R5 ;  /* 0x000081051c00e986 */ /* 0x0001e2000c10110e */
[C---:B------:R-:W-:Y:S02]  /*17620*/  ISETP.LT.OR P4, PT, R42.reuse, 0x89, !P1 ;  /* 0x000000892a00780c */ /* 0x040fe40004f81670 */
[C---:B------:R-:W-:Y:S01]  /*17630*/  ISETP.LT.OR P6, PT, R42.reuse, 0x8a, !P1 ;  /* 0x0000008a2a00780c */ /* 0x040fe20004fc1670 */
[----:B------:R1:W-:Y:S01]  /*17640*/  @!P5 STG.E.U8 desc[UR14][R26.64+0x88], R7 ;  /* 0x000088071a00d986 */ /* 0x0003e2000c10110e */
[----:B------:R-:W-:Y:S01]  /*17650*/  ISETP.LT.OR P5, PT, R42, 0x91, !P0 ;  /* 0x000000912a00780c */ /* 0x000fe200047a1670 */
[----:B------:R-:W-:-:S02]  /*17660*/  FMUL R2, R221, UR20 ;  /* 0x00000014dd027c20 */ /* 0x000fc40008400000 */
[----:B------:R-:W4:Y:S04]  /*17670*/  LDL.LU R220, [R1+0x230] ;  /* 0x0002300001dc7983 */ /* 0x000f280000300800 */
[----:B------:R-:W4:Y:S01]  /*17680*/  LDL.LU R221, [R1+0x234] ;  /* 0x0002340001dd7983 */ /* 0x000f220000300800 */
[----:B0-----:R-:W-:Y:S02]  /*17690*/  F2FP.SATFINITE.E4M3.F32.PACK_AB_MERGE_C R5, RZ, R0, RZ ;  /* 0x00000000ff05723e */ /* 0x001fe400048070ff */
[----:B------:R-:W-:Y:S01]  /*176a0*/  F2FP.SATFINITE.E4M3.F32.PACK_AB_MERGE_C R9, RZ, R3, RZ ;  /* 0x00000003ff09723e */ /* 0x000fe200048070ff */
[----:B------:R-:W-:Y:S01]  /*176b0*/  FMUL R3, R222, UR20 ;  /* 0x00000014de037c20 */ /* 0x000fe20008400000 */
[----:B------:R-:W-:Y:S01]  /*176c0*/  F2FP.SATFINITE.E4M3.F32.PACK_AB_MERGE_C R11, RZ, R4, RZ ;  /* 0x00000004ff0b723e */ /* 0x000fe200048070ff */
[----:B------:R-:W4:Y:S01]  /*176d0*/  LDL.LU R222, [R1+0x238] ;  /* 0x0002380001de7983 */ /* 0x000f220000300800 */
[----:B------:R-:W-:Y:S01]  /*176e0*/  FMUL R0, R223, UR20 ;  /* 0x00000014df007c20 */ /* 0x000fe20008400000 */
[----:B-1----:R-:W-:-:S02]  /*176f0*/  F2FP.SATFINITE.E4M3.F32.PACK_AB_MERGE_C R7, RZ, R2, RZ ;  /* 0x00000002ff07723e */ /* 0x002fc400048070ff */
[----:B------:R-:W4:Y:S02]  /*17700*/  LDL.LU R223, [R1+0x23c] ;  /* 0x00023c0001df7983 */ /* 0x000f240000300800 */
[----:B------:R-:W-:Y:S01]  /*17710*/  F2FP.SATFINITE.E4M3.F32.PACK_AB_MERGE_C R13, RZ, R0, RZ ;  /* 0x00000000ff0d723e */ /* 0x000fe200048070ff */
[----:B------:R-:W-:Y:S01]  /*17720*/  FMUL R2, R224, UR20 ;  /* 0x00000014e0027c20 */ /* 0x000fe20008400000 */
[----:B------:R0:W-:Y:S04]  /*17730*/  @!P2 STG.E.U8 desc[UR14][R26.64+0x89], R9 ;  /* 0x000089091a00a986 */ /* 0x0001e8000c10110e */
[----:B------:R-:W4:Y:S04]  /*17740*/  LDL.LU R224, [R1+0x240] ;  /* 0x0002400001e07983 */ /* 0x000f280000300800 */
        /* <DEDUP_REMOVED lines=14> */
[----:B------:R-:W-:Y:S02]  /*17830*/  F2FP.SATFINITE.E4M3.F32.PACK_AB_MERGE_C R5, RZ, R2, RZ ;  /* 0x00000002ff05723e */ /* 0x000fe400048070ff */
[C---:B------:R-:W-:Y:S02]  /*17840*/  ISETP.LT.OR P4, PT, R42.reuse, 0x91, !P1 ;  /* 0x000000912a00780c */ /* 0x040fe40004f81670 */
[----:B------:R-:W-:Y:S02]  /*17850*/  F2FP.SATFINITE.E4M3.F32.PACK_AB_MERGE_C R11, RZ, R0, RZ ;  /* 0x00000000ff0b723e */ /* 0x000fe400048070ff */
[----:B------:R-:W-:-:S03]  /*17860*/  ISETP.LT.OR P5, PT, R42, 0x99, !P0 ;  /* 0x000000992a00780c */ /* 0x000fc600047a1670 */
[----:B------:R0:W-:Y:S01]  /*17870*/  @!P2 STG.E.U8 desc[UR14][R26.64+0x91], R9 ;  /* 0x000091091a00a986 */ /* 0x0001e2000c10110e */
[----:B------:R-:W-:-:S03]  /*17880*/  ISETP.LT.OR P2, PT, R42, 0x9a, !P0 ;  /* 0x0000009a2a00780c */ /* 0x000fc60004741670 */
[----:B------:R1:W-:Y:S01]  /*17890*/  @!P6 STG.E.U8 desc[UR14][R28.64+0x91], R5 ;  /* 0x000091051c00e986 */ /* 0x0003e2000c10110e */
[----:B------:R-:W-:-:S03]  /*178a0*/  ISETP.LT.OR P6, PT, R42, 0x9a, !P1 ;  /* 0x0000009a2a00780c */ /* 0x000fc60004fc1670 */
[----:B------:R-:W-:Y:S01]  /*178b0*/  @!P4 STG.E.U8 desc[UR14][R28.64+0x90], R13 ;  /* 0x0000900d1c00c986 */ /* 0x000fe2000c10110e */
[----:B0-----:R-:W-:-:S03]  /*178c0*/  F2FP.SATFINITE.E4M3.F32.PACK_AB_MERGE_C R9, RZ, R3, RZ ;  /* 0x00000003ff09723e */ /* 0x001fc600048070ff */
[----:B------:R0:W-:Y:S04]  /*178d0*/  @!P5 STG.E.U8 desc[UR14][R26.64+0x98], R7 ;  /* 0x000098071a00d986 */ /* 0x0001e8000c10110e */
[----:B------:R0:W-:Y:S01]  /*178e0*/  @!P2 STG.E.U8 desc[UR14][R26.64+0x99], R9 ;  /* 0x000099091a00a986 */ /* 0x0001e2000c10110e */
[----:B------:R-:W-:-:S03]  /*178f0*/  FMUL R0, R220, UR20 ;  /* 0x00000014dc007c20 */ /* 0x000fc60008400000 */
[----:B------:R-:W4:Y:S01]  /*17900*/  LDL.LU R220, [R1+0x254] ;  /* 0x0002540001dc7983 */ /* 0x000f220000300800 */
[----:B------:R-:W-:-:S03]  /*17910*/  FMUL R2, R221, UR20 ;  /* 0x00000014dd027c20 */ /* 0x000fc60008400000 */
[----:B------:R-:W4:Y:S01]  /*17920*/  LDL.LU R221, [R1+0x258] ;  /* 0x0002580001dd7983 */ /* 0x000f220000300800 */
[----:B-1----:R-:W-:Y:S01]  /*17930*/  F2FP.SATFINITE.E4M3.F32.PACK_AB_MERGE_C R5, RZ, R0, RZ ;  /* 0x00000000ff05723e */ /* 0x002fe200048070ff */
[----:B------:R-:W-:Y:S02]  /*17940*/  FMUL R3, R222, UR20 ;  /* 0x00000014de037c20 */ /* 0x000fe40008400000 */
[----:B------:R-:W4:Y:S01]  /*17950*/  LDL.LU R222, [R1+0x25c] ;  /* 0x00025c0001de7983 */ /* 0x000f220000300800 */
[----:B0-----:R-:W-:Y:S01]  /*17960*/  F2FP.SATFINITE.E4M3.F32.PACK_AB_MERGE_C R7, RZ, R2, RZ ;  /* 0x00000002ff07723e */ /* 0x001fe200048070ff */
[----:B------:R-:W-:Y:S01]  /*17970*/  FMUL R4, R223, UR20 ;  /* 0x00000014df047c20 */ /* 0x000fe20008400000 */
[----:B------:R-:W-:Y:S01]  /*17980*/  F2FP.SATFINITE.E4M3.F32.PACK_AB_MERGE_C R9, RZ, R3, RZ ;  /* 0x00000003ff09723e */ /* 0x000fe200048070ff */
[----:B------:R-:W4:Y:S01]  /*17990*/  LDL.LU R223, [R1+0x260] ;  /* 0x0002600001df7983 */ /* 0x000f220000300800 */
[----:B------:R-:W-:-:S03]  /*179a0*/  FMUL R0, R224, UR20 ;  /* 0x00000014e0007c20 */ /* 0x000fc60008400000 */
[----:B------:R0:W-:Y:S04]  /*179b0*/  @!P6 STG.E.U8 desc[UR14][R28.64+0x99], R5 ;  /* 0x000099051c00e986 */ /* 0x0001e8000c10110e */
[----:B------:R-:W4:Y:S01]  /*179c0*/  LDL.LU R224, [R1+0x264] ;  /* 0x0002640001e07983 */ /* 0x000f220000300800 */
        /* <DEDUP_REMOVED lines=17> */
[----:B------:R-:W-:Y:S01]  /*17ae0*/  F2FP.SATFINITE.E4M3.F32.PACK_AB_MERGE_C R13, RZ, R4, RZ ;  /* 0x00000004ff0d723e */ /* 0x000fe200048070ff */
[----:B------:R1:W-:Y:S01]  /*17af0*/  @!P6 STG.E.U8 desc[UR14][R28.64+0xa1], R5 ;  /* 0x0000a1051c00e986 */ /* 0x0003e2000c10110e */
[----:B0-----:R-:W-:-:S03]  /*17b00*/  F2FP.SATFINITE.E4M3.F32.PACK_AB_MERGE_C R9, RZ, R3, RZ ;  /* 0x00000003ff09723e */ /* 0x001fc600048070ff */
[----:B------:R-:W-:Y:S01]  /*17b10*/  @!P4 STG.E.U8 desc[UR14][R28.64+0xa0], R13 ;  /* 0x0000a00d1c00c986 */ /* 0x000fe2000c10110e */
[----:B-1----:R-:W-:-:S03]  /*17b20*/  F2FP.SATFINITE.E4M3.F32.PACK_AB_MERGE_C R7, RZ, R2, RZ ;  /* 0x00000002ff07723e */ /* 0x002fc600048070ff */
[----:B------:R-:W-:Y:S01]  /*17b30*/  @!P2 STG.E.U8 desc[UR14][R26.64+0xa9], R9 ;  /* 0x0000a9091a00a986 */ /* 0x000fe2000c10110e */
[C---:B------:R-:W-:Y:S02]  /*17b40*/  ISETP.LT.OR P4, PT, R42.reuse, 0xa9, !P1 ;  /* 0x000000a92a00780c */ /* 0x040fe40004f81670 */
[C---:B------:R-:W-:Y:S01]  /*17b50*/  ISETP.LT.OR P6, PT, R42.reuse, 0xaa, !P1 ;  /* 0x000000aa2a00780c */ /* 0x040fe20004fc1670 */
[----:B------:R0:W-:Y:S01]  /*17b60*/  @!P5 STG.E.U8 desc[UR14][R26.64+0xa8], R7 ;  /* 0x0000a8071a00d986 */ /* 0x0001e2000c10110e */
[C---:B------:R-:W-:Y:S01]  /*17b70*/  ISETP.LT.OR P2, PT, R42.reuse, 0xb2, !P0 ;  /* 0x000000b22a00780c */ /* 0x040fe20004741670 */
[----:B------:R-:W-:Y:S01]  /*17b80*/  FMUL R2, R219, UR20 ;  /* 0x00000014db027c20 */ /* 0x000fe20008400000 */
[----:B------:R-:W-:Y:S02]  /*17b90*/  ISETP.LT.OR P5, PT, R42, 0xb1, !P0 ;  /* 0x000000b12a00780c */ /* 0x000fe400047a1670 */
[----:B------:R-:W-:Y:S01]  /*17ba0*/  F2FP.SATFINITE.E4M3.F32.PACK_AB_MERGE_C R11, RZ, R0, RZ ;  /* 0x00000000ff0b723e */ /* 0x000fe200048070ff */
[----:B------:R-:W-:Y:S01]  /*17bb0*/  FMUL R0, R220, UR20 ;  /* 0x00000014dc007c20 */ /* 0x000fe20008400000 */
[----:B------:R-:W-:Y:S01]  /*17bc0*/  FMUL R3, R221, UR20 ;  /* 0x00000014dd037c20 */ /* 0x000fe20008400000 */
[----:B------:R-:W-:-:S03]  /*17bd0*/  F2FP.SATFINITE.E4M3.F32.PACK_AB_MERGE_C R5, RZ, R2, RZ ;  /* 0x00000002ff05723e */ /* 0x000fc600048070ff */
[----:B0-----:R-:W-:Y:S02]  /*17be0*/  F2FP.SATFINITE.E4M3.F32.PACK_AB_MERGE_C R7, RZ, R0, RZ ;  /* 0x00000000ff07723e */ /* 0x001fe400048070ff */
[----:B------:R-:W-:Y:S01]  /*17bf0*/  F2FP.SATFINITE.E4M3.F32.PACK_AB_MERGE_C R9, RZ, R3, RZ ;  /* 0x00000003ff09723e */ /* 0x000fe200048070ff */
[----:B------:R-:W-:Y:S01]  /*17c00*/  FMUL R0, R222, UR20 ;  /* 0x00000014de007c20 */ /* 0x000fe20008400000 */
[----:B------:R-:W-:Y:S01]  /*17c10*/  @!P4 STG.E.U8 desc[UR14][R28.64+0xa8], R11 ;  /* 0x0000a80b1c00c986 */ /* 0x000fe2000c10110e */
[----:B------:R-:W-:-:S03]  /*17c20*/  ISETP.LT.OR P4, PT, R42, 0xb1, !P1 ;  /* 0x000000b12a00780c */ /* 0x000fc60004f81670 */
[----:B------:R-:W-:Y:S01]  /*17c30*/  @!P6 STG.E.U8 desc[UR14][R28.64+0xa9], R5 ;  /* 0x0000a9051c00e986 */ /* 0x000fe2000c10110e */
[----:B------:R-:W-:-:S03]  /*17c40*/  ISETP.LT.OR P6, PT, R42, 0xb2, !P1 ;  /* 0x000000b22a00780c */ /* 0x000fc60004fc1670 */
[----:B------:R0:W-:Y:S01]  /*17c50*/  @!P2 STG.E.U8 desc[UR14][R26.64+0xb1], R9 ;  /* 0x0000b1091a00a986 */ /* 0x0001e2000c10110e */
[C---:B------:R-:W-:Y:S02]  /*17c60*/  ISETP.LT.OR P2, PT, R42.reuse, 0xb9, !P0 ;  /* 0x000000b92a00780c */ /* 0x040fe40004741670 */
[C---:B------:R-:W-:Y:S01]  /*17c70*/  ISETP.LT.OR P0, PT, R42.reuse, 0xba, !P0 ;  /* 0x000000ba2a00780c */ /* 0x040fe20004701670 */
[----:B------:R1:W-:Y:S01]  /*17c80*/  @!P5 STG.E.U8 desc[UR14][R26.64+0xb0], R7 ;  /* 0x0000b0071a00d986 */ /* 0x0003e2000c10110e */
[C---:B------:R-:W-:Y:S02]  /*17c90*/  ISETP.LT.OR P5, PT, R42.reuse, 0xb9, !P1 ;  /* 0x000000b92a00780c */ /* 0x040fe40004fa1670 */
[----:B------:R-:W-:Y:S01]  /*17ca0*/  F2FP.SATFINITE.E4M3.F32.PACK_AB_MERGE_C R13, RZ, R0, RZ ;  /* 0x00000000ff0d723e */ /* 0x000fe200048070ff */
[----:B------:R-:W-:Y:S01]  /*17cb0*/  FMUL R0, R223, UR20 ;  /* 0x00000014df007c20 */ /* 0x000fe20008400000 */
[----:B------:R-:W-:Y:S01]  /*17cc0*/  ISETP.LT.OR P1, PT, R42, 0xba, !P1 ;  /* 0x000000ba2a00780c */ /* 0x000fe20004f21670 */
[----:B------:R-:W-:-:S05]  /*17cd0*/  FMUL R2, R224, UR20 ;  /* 0x00000014e0027c20 */ /* 0x000fca0008400000 */
[----:B0-----:R-:W-:Y:S02]  /*17ce0*/  F2FP.SATFINITE.E4M3.F32.PACK_AB_MERGE_C R9, RZ, R2, RZ ;  /* 0x00000002ff09723e */ /* 0x001fe400048070ff */
[----:B-1----:R-:W-:Y:S01]  /*17cf0*/  F2FP.SATFINITE.E4M3.F32.PACK_AB_MERGE_C R7, RZ, R0, RZ ;  /* 0x00000000ff07723e */ /* 0x002fe200048070ff */
[----:B------:R0:W-:Y:S04]  /*17d00*/  @!P4 STG.E.U8 desc[UR14][R28.64+0xb0], R13 ;  /* 0x0000b00d1c00c986 */ /* 0x0001e8000c10110e */
[----:B------:R0:W-:Y:S04]  /*17d10*/  @!P6 STG.E.U8 desc[UR14][R28.64+0xb1], R7 ;  /* 0x0000b1071c00e986 */ /* 0x0001e8000c10110e */
[----:B------:R0:W-:Y:S01]  /*17d20*/  @!P2 STG.E.U8 desc[UR14][R26.64+0xb8], R9 ;  /* 0x0000b8091a00a986 */ /* 0x0001e2000c10110e */
[----:B---3--:R-:W-:Y:S01]  /*17d30*/  FMUL R3, R225, UR20 ;  /* 0x00000014e1037c20 */ /* 0x008fe20008400000 */
[----:B--2---:R-:W-:-:S04]  /*17d40*/  FMUL R4, R226, UR20 ;  /* 0x00000014e2047c20 */ /* 0x004fc80008400000 */
[----:B------:R-:W-:Y:S02]  /*17d50*/  F2FP.SATFINITE.E4M3.F32.PACK_AB_MERGE_C R3, RZ, R3, RZ ;  /* 0x00000003ff03723e */ /* 0x000fe400048070ff */
[----:B------:R-:W-:-:S03]  /*17d60*/  F2FP.SATFINITE.E4M3.F32.PACK_AB_MERGE_C R11, RZ, R4, RZ ;  /* 0x00000004ff0b723e */ /* 0x000fc600048070ff */
[----:B------:R0:W-:Y:S04]  /*17d70*/  @!P0 STG.E.U8 desc[UR14][R26.64+0xb9], R3 ;  /* 0x0000b9031a008986 */ /* 0x0001e8000c10110e */
[----:B------:R0:W-:Y:S01]  /*17d80*/  @!P5 STG.E.U8 desc[UR14][R28.64+0xb8], R11 ;  /* 0x0000b80b1c00d986 */ /* 0x0001e2000c10110e */
[----:B----4-:R-:W-:-:S05]  /*17d90*/  FMUL R5, R227, UR20 ;  /* 0x00000014e3057c20 */ /* 0x010fca0008400000 */
[----:B------:R-:W-:-:S05]  /*17da0*/  F2FP.SATFINITE.E4M3.F32.PACK_AB_MERGE_C R5, RZ, R5, RZ ;  /* 0x00000005ff05723e */ /* 0x000fca00048070ff */
[----:B------:R0:W-:Y:S02]  /*17db0*/  @!P1 STG.E.U8 desc[UR14][R28.64+0xb9], R5 ;  /* 0x0000b9051c009986 */ /* 0x0001e4000c10110e */
.L_x_422:
[----:B------:R-:W-:Y:S05]  /*17dc0*/  BSYNC B0 ;  /* 0x0000000000007941 */ /* 0x000fea0003800000 */
.L_x_36:
[----:B0-2--5:R-:W2:Y:S04]  /*17dd0*/  LDL.LU R3, [R1+0x27c] ;  /* 0x00027c0001037983 */ /* 0x025ea80000300800 */
[----:B------:R-:W2:Y:S01]  /*17de0*/  LDL.LU R2, [R1+0x280] ;  /* 0x0002800001027983 */ /* 0x000ea20000300800 */
[----:B------:R-:W-:Y:S01]  /*17df0*/  ULDC UR6, c[0x0][0xc] ;  /* 0x0000030000067ab9 */ /* 0x000fe20000000800 */
[----:B------:R-:W-:Y:S01]  /*17e00*/  ULDC UR7, c[0x0][0x10] ;  /* 0x0000040000077ab9 */ /* 0x000fe20000000800 */
[----:B---34-:R-:W2:Y:S01]  /*17e10*/  LDC R5, c[0x0][0x14] ;  /* 0x00000500ff057b82 */ /* 0x018ea20000000800 */
[----:B------:R-:W-:Y:S01]  /*17e20*/  UIMAD.WIDE.U32 UR6, UR6, UR7, URZ ;  /* 0x00000007060672a5 */ /* 0x000fe2000f8e003f */
[----:B------:R-:W-:Y:S01]  /*17e30*/  PRMT R0, RZ, 0x7610, R0 ;  /* 0x00007610ff007816 */ /* 0x000fe20000000000 */
[----:B------:R-:W-:-:S04]  /*17e40*/  UMOV UR10, 0xffffffff ;  /* 0xffffffff000a7882 */ /* 0x000fc80000000000 */
[----:B--2---:R-:W-:-:S04]  /*17e50*/  IMAD.WIDE.U32 R2, R5, UR6, R2 ;  /* 0x0000000605027c25 */ /* 0x004fc8000f8e0002 */
[----:B------:R-:W-:Y:S01]  /*17e60*/  IMAD R5, R5, UR7, RZ ;  /* 0x0000000705057c24 */ /* 0x000fe2000f8e02ff */
[----:B------:R-:W-:Y:S01]  /*17e70*/  ULDC.64 UR6, c[0x0][0x650] ;  /* 0x0001940000067ab9 */ /* 0x000fe20000000a00 */
[----:B------:R-:W-:Y:S01]  /*17e80*/  IMAD.MOV.U32 R11, RZ, RZ, R2 ;  /* 0x000000ffff0b7224 */ /* 0x000fe200078e0002 */
[----:B------:R-:W-:Y:S01]  /*17e90*/  ISETP.GE.U32.AND P0, PT, R2, UR6, PT ;  /* 0x0000000602007c0c */ /* 0x000fe2000bf06070 */
[----:B------:R-:W-:Y:S02]  /*17ea0*/  IMAD.IADD R13, R3, 0x1, R5 ;  /* 0x00000001030d7824 */ /* 0x000fe400078e0205 */
[----:B------:R-:W-:-:S03]  /*17eb0*/  IMAD.MOV.U32 R2, RZ, RZ, -0x1 ;  /* 0xffffffffff027424 */ /* 0x000fc600078e00ff */
[----:B------:R0:W-:Y:S01]  /*17ec0*/  STL [R1+0x27c], R13 ;  /* 0x00027c0d01007387 */ /* 0x0001e20000100800 */
[----:B------:R-:W-:-:S03]  /*17ed0*/  ISETP.GE.U32.AND.EX P0, PT, R13, UR7, PT, P0 ;  /* 0x000000070d007c0c */ /* 0x000fc6000bf06100 */
[----:B------:R0:W-:Y:S04]  /*17ee0*/  STL [R1+0x280], R11 ;  /* 0x0002800b01007387 */ /* 0x0001e80000100800 */
[----:B------:R0:W-:Y:S06]  /*17ef0*/  STL [R1+0x288], R2 ;  /* 0x0002880201007387 */ /* 0x0001ec0000100800 */
[----:B------:R-:W-:Y:S05]  /*17f00*/  @P0 BRA `(.L_x_423) ;  /* 0x0000000400740947 */ /* 0x000fea0003800000 */
[----:B------:R-:W2:Y:S01]  /*17f10*/  S2R R8, SR_CTAID.X ;  /* 0x0000000000087919 */ /* 0x000ea20000002500 */
[----:B------:R-:W-:Y:S01]  /*17f20*/  ULDC.64 UR18, c[0x0][0x628] ;  /* 0x00018a0000127ab9 */ /* 0x000fe20000000a00 */
[----:B------:R-:W3:Y:S01]  /*17f30*/  LDC R9, c[0x0][0x144] ;  /* 0x00005100ff097b82 */ /* 0x000ee20000000800 */
[----:B------:R-:W-:Y:S01]  /*17f40*/  ULDC UR6, c[0x0][0x150] ;  /* 0x0000540000067ab9 */ /* 0x000fe20000000800 */
[----:B------:R-:W4:Y:S01]  /*17f50*/  S2R R12, SR_CTAID.Y ;  /* 0x00000000000c7919 */ /* 0x000f220000002600 */
[----:B------:R-:W-:Y:S01]  /*17f60*/  ISETP.NE.U32.AND P0, PT, RZ, UR18, PT ;  /* 0x00000012ff007c0c */ /* 0x000fe2000bf05070 */
[----:B------:R-:W-:Y:S01]  /*17f70*/  ULDC UR23, c[0x0][0x630] ;  /* 0x00018c0000177ab9 */ /* 0x000fe20000000800 */
[----:B------:R-:W-:Y:S02]  /*17f80*/  R2UR UR16, R11 ;  /* 0x000000000b1072ca */ /* 0x000fe400000e0000 */
[----:B------:R-:W-:Y:S01]  /*17f90*/  ISETP.NE.AND.EX P0, PT, RZ, UR19, PT, P0 ;  /* 0x00000013ff007c0c */ /* 0x000fe2000bf05300 */
[----:B------:R-:W0:Y:S01]  /*17fa0*/  LDC.64 R6, c[0x0][0x620] ;  /* 0x00018800ff067b82 */ /* 0x000e220000000a00 */
[----:B------:R-:W-:-:S02]  /*17fb0*/  R2UR UR17, R13 ;  /* 0x000000000d1172ca */ /* 0x000fc400000e0000 */
[----:B--2---:R-:W-:-:S05]  /*17fc0*/  I2FP.F32.U32 R0, R8 ;  /* 0x0000000800007245 */ /* 0x004fca0000201000 */
[----:B------:R-:W-:-:S06]  /*17fd0*/  FMUL R0, R0, UR6 ;  /* 0x0000000600007c20 */ /* 0x000fcc0008400000 */
[----:B------:R-:W2:Y:S01]  /*17fe0*/  F2I.U32.TRUNC.NTZ R0, R0 ;  /* 0x0000000000007305 */ /* 0x000ea2000020f000 */
[----:B----4-:R-:W-:Y:S05]  /*17ff0*/  @!P0 BRA `(.L_x_424) ;  /* 0x0000000000308947 */ /* 0x010fea0003800000 */
        /* <DEDUP_REMOVED lines=12> */
.L_x_424:
[----:B------:R-:W-:Y:S01]  /*180c0*/  USHF.R.U64 UR10, UR16, UR23, UR17 ;  /* 0x00000017100a7299 */ /* 0x000fe20008001211 */
[----:B------:R-:W4:Y:S01]  /*180d0*/  LDC.64 R22, c[0x0][0x640] ;  /* 0x00019000ff167b82 */ /* 0x000f220000000a00 */
[----:B------:R-:W-:Y:S01]  /*180e0*/  USHF.R.U32.HI UR6, URZ, UR23, UR17 ;  /* 0x000000173f067299 */ /* 0x000fe20008011611 */
[----:B--2---:R-:W-:Y:S02]  /*180f0*/  IMAD.MOV R10, RZ, RZ, -R0 ;  /* 0x000000ffff0a7224 */ /* 0x004fe400078e0a00 */
[----:B0-----:R-:W-:Y:S01]  /*18100*/  IMAD.MOV.U32 R2, RZ, RZ, R11 ;  /* 0x000000ffff027224 */ /* 0x001fe200078e000b */
[----:B------:R-:W-:Y:S01]  /*18110*/  IADD3 R5, P0, RZ, -UR10, RZ ;  /* 0x8000000aff057c10 */ /* 0x000fe2000ff1e0ff */
[----:B---3--:R-:W-:Y:S02]  /*18120*/  IMAD R18, R9, R10, R8 ;  /* 0x0000000a09127224 */ /* 0x008fe400078e0208 */
[----:B------:R-:W0:Y:S02]  /*18130*/  LDC R4, c[0x0][0x618] ;  /* 0x00018600ff047b82 */ /* 0x000e240000000800 */
[----:B------:R-:W-:Y:S01]  /*18140*/  IMAD.X R3, RZ, RZ, ~UR6, P0 ;  /* 0x80000006ff037e24 */ /* 0x000fe200080e06ff */
[----:B------:R-:W-:-:S03]  /*18150*/  ULDC UR6, c[0x0][0x154] ;  /* 0x0000550000067ab9 */ /* 0x000fc60000000800 */
[-C--:B------:R-:W-:Y:S02]  /*18160*/  IMAD R0, R3, R6.reuse, RZ ;  /* 0x0000000603007224 */ /* 0x080fe400078e02ff */
[----:B------:R-:W2:Y:S01]  /*18170*/  LDC R14, c[0x0][0x608] ;  /* 0x00018200ff0e7b82 */ /* 0x000ea20000000800 */
[----:B------:R-:W-:Y:S02]  /*18180*/  IMAD.MOV.U32 R3, RZ, RZ, R13 ;  /* 0x000000ffff037224 */ /* 0x000fe400078e000d */
[----:B------:R-:W-:-:S05]  /*18190*/  IMAD.WIDE.U32 R2, R5, R6, R2 ;  /* 0x0000000605027225 */ /* 0x000fca00078e0002 */
[----:B------:R-:W3:Y:S01]  /*181a0*/  LDC R20, c[0x0][0x658] ;  /* 0x00019600ff147b82 */ /* 0x000ee20000000800 */
[----:B------:R-:W-:Y:S01]  /*181b0*/  IMAD R5, R5, R7, R0 ;  /* 0x0000000705057224 */ /* 0x000fe200078e0200 */
[----:B------:R-:W-:Y:S01]  /*181c0*/  I2FP.F32.U32 R0, R12 ;  /* 0x0000000c00007245 */ /* 0x000fe20000201000 */
[----:B------:R-:W-:Y:S01]  /*181d0*/  IMAD.MOV.U32 R7, RZ, RZ, 0x1 ;  /* 0x00000001ff077424 */ /* 0x000fe200078e00ff */
[----:B----4-:R-:W-:Y:S01]  /*181e0*/  ISETP.NE.U32.AND P0, PT, R22, RZ, PT ;  /* 0x000000ff1600720c */ /* 0x010fe20003f05070 */
[----:B------:R-:W-:Y:S02]  /*181f0*/  IMAD.IADD R3, R3, 0x1, R5 ;  /* 0x0000000103037824 */ /* 0x000fe400078e0205 */
[----:B------:R-:W-:Y:S01]  /*18200*/  FMUL R0, R0, UR6 ;  /* 0x0000000600007c20 */ /* 0x000fe20008400000 */
[----:B------:R-:W4:Y:S01]  /*18210*/  LDC R15, c[0x0][0x148] ;  /* 0x00005200ff0f7b82 */ /* 0x000f220000000800 */
[----:B------:R-:W-:Y:S01]  /*18220*/  ISETP.NE.AND.EX P0, PT, R23, RZ, PT, P0 ;  /* 0x000000ff1700720c */ /* 0x000fe20003f05300 */
[----:B------:R-:W-:Y:S01]  /*18230*/  IMAD.MOV.U32 R5, RZ, RZ, -0x1 ;  /* 0xffffffffff057424 */ /* 0x000fe200078e00ff */
[-CC-:B0-----:R-:W-:Y:S01]  /*18240*/  SHF.R.U64 R10, R2, R4.reuse, R3.reuse ;  /* 0x00000004020a7219 */ /* 0x181fe20000001203 */
[----:B------:R0:W0:Y:S01]  /*18250*/  F2I.U32.TRUNC.NTZ R13, R0 ;  /* 0x00000000000d7305 */ /* 0x000022000020f000 */
[----:B------:R-:W-:-:S03]  /*18260*/  SHF.R.U32.HI R3, RZ, R4, R3 ;  /* 0x00000004ff037219 */ /* 0x000fc60000011603 */
[----:B------:R-:W0:Y:S01]  /*18270*/  LDC R16, c[0x0][0x600] ;  /* 0x00018000ff107b82 */ /* 0x000e220000000800 */
[-CC-:B--2---:R-:W-:Y:S02]  /*18280*/  SHF.R.U64 R8, R10, R14.reuse, R3.reuse ;  /* 0x0000000e0a087219 */ /* 0x184fe40000001203 */
[----:B------:R-:W-:-:S05]  /*18290*/  SHF.R.U32.HI R3, RZ, R14, R3 ;  /* 0x0000000eff037219 */ /* 0x000fca0000011603 */
[----:B------:R-:W2:Y:S01]  /*182a0*/  LDC R17, c[0x0][0x648] ;  /* 0x00019200ff117b82 */ /* 0x000ea20000000800 */
[-CC-:B---3--:R-:W-:Y:S02]  /*182b0*/  SHF.R.U64 R11, R8, R20.reuse, R3.reuse ;  /* 0x00000014080b7219 */ /* 0x188fe40000001203 */
[-C--:B------:R-:W-:Y:S02]  /*182c0*/  SHF.L.U32 R5, R5, R20.reuse, RZ ;  /* 0x0000001405057219 */ /* 0x080fe400000006ff */
[-C--:B------:R-:W-:Y:S01]  /*182d0*/  SHF.R.U32.HI R3, RZ, R20.reuse, R3 ;  /* 0x00000014ff037219 */ /* 0x080fe20000011603 */
[----:B------:R-:W-:Y:S01]  /*182e0*/  IMAD.MOV.U32 R2, RZ, RZ, R11 ;  /* 0x000000ffff027224 */ /* 0x000fe200078e000b */
[----:B------:R-:W-:Y:S01]  /*182f0*/  SHF.L.U32 R20, R7, R20, RZ ;  /* 0x0000001407147219 */ /* 0x000fe200000006ff */
[----:B------:R-:W3:Y:S01]  /*18300*/  LDC R19, c[0x0][0x638] ;  /* 0x00018e00ff137b82 */ /* 0x000ee20000000800 */
[----:B------:R-:W-:-:S07]  /*18310*/  LOP3.LUT R43, RZ, R5, RZ, 0x33, !PT ;  /* 0x00000005ff2b7212 */ /* 0x000fce00078e33ff */
[----:B------:R-:W0:Y:S01]  /*18320*/  LDC R21, c[0x0][0x610] ;  /* 0x00018400ff157b82 */ /* 0x000e220000000800 */
[----:B------:R-:W-:Y:S05]  /*18330*/  @!P0 BRA `(.L_x_425) ;  /* 0x0000000000288947 */ /* 0x000fea0003800000 */
[----:B0-----:R-:W0:Y:S02]  /*18340*/  LDC R0, c[0x0][0x64c] ;  /* 0x00019300ff007b82 */ /* 0x001e240000000800 */
[----:B0-----:R-:W-:-:S05]  /*18350*/  IADD3 R7, P0, R11, R0, RZ ;  /* 0x000000000b077210 */ /* 0x001fca0007f1e0ff */
        /* <DEDUP_REMOVED lines=8> */
.L_x_425:
[----:B0-2---:R-:W-:Y:S01]  /*183e0*/  SHF.R.U64 R0, R2, R17, R3 ;  /* 0x0000001102007219 */ /* 0x005fe20000001203 */
[----:B------:R-:W-:Y:S01]  /*183f0*/  VIADD R3, R16, 0xffffffff ;  /* 0xffffffff10037836 */ /* 0x000fe20000000000 */
[----:B------:R-:W-:Y:S01]  /*18400*/  LOP3.LUT R43, R8, R43, RZ, 0xc0, !PT ;  /* 0x0000002b082b7212 */ /* 0x000fe200078ec0ff */
[----:B------:R-:W-:Y:S02]  /*18410*/  IMAD.MOV R13, RZ, RZ, -R13 ;  /* 0x000000ffff0d7224 */ /* 0x000fe400078e0a0d */
[----:B------:R-:W-:Y:S01]  /*18420*/  IMAD.MOV R2, RZ, RZ, -R0 ;  /* 0x000000ffff027224 */ /* 0x000fe200078e0a00 */
[----:B------:R-:W-:Y:S01]  /*18430*/  LOP3.LUT R3, R10, R3, RZ, 0xc0, !PT ;  /* 0x000000030a037212 */ /* 0x000fe200078ec0ff */
[----:B------:R-:W-:Y:S02]  /*18440*/  IMAD R43, R20, R0, R43 ;  /* 0x00000000142b7224 */ /* 0x000fe400078e022b */
[----:B----4-:R-:W-:Y:S02]  /*18450*/  @P3 IMAD R18, R15, R13, R12 ;  /* 0x0000000d0f123224 */ /* 0x010fe400078e020c */
[----:B---3--:R-:W-:-:S02]  /*18460*/  IMAD R0, R2, R19, R11 ;  /* 0x0000001302007224 */ /* 0x008fc400078e020b */
[----:B------:R-:W-:Y:S02]  /*18470*/  IMAD R43, R43, R21, R18 ;  /* 0x000000152b2b7224 */ /* 0x000fe400078e0212 */
[----:B------:R-:W-:Y:S02]  /*18480*/  IMAD R2, R0, R16, R3 ;  /* 0x0000001000027224 */ /* 0x000fe400078e0203 */
[----:B------:R-:W-:-:S03]  /*18490*/  IMAD.MOV.U32 R4, RZ, RZ, 0x1 ;  /* 0x00000001ff047424 */ /* 0x000fc600078e00ff */
[----:B------:R-:W-:Y:S02]  /*184a0*/  SEL R3, R2, R43, !P3 ;  /* 0x0000002b02037207 */ /* 0x000fe40005800000 */
[----:B------:R-:W-:Y:S02]  /*184b0*/  PRMT R0, R4, 0x7610, R0 ;  /* 0x0000761004007816 */ /* 0x000fe40000000000 */
[----:B------:R-:W-:Y:S01]  /*184c0*/  SEL R43, R43, R2, !P3 ;  /* 0x000000022b2b7207 */ /* 0x000fe20005800000 */
[----:B------:R2:W-:Y:S06]  /*184d0*/  STL [R1+0x288], R3 ;  /* 0x0002880301007387 */ /* 0x0005ec0000100800 */
.L_x_423:
[----:B------:R-:W-:Y:S01]  /*184e0*/  UIADD3 UR5, UR9, UR5, URZ ;  /* 0x0000000509057290 */ /* 0x000fe2000fffe03f */
[----:B------:R3:W-:Y:S01]  /*184f0*/  STL [R1+0x284], R43 ;  /* 0x0002842b01007387 */ /* 0x0007e20000100800 */
[----:B------:R-:W-:Y:S02]  /*18500*/  LOP3.LUT P0, RZ, R0, 0xff, RZ, 0xc0, !PT ;  /* 0x000000ff00ff7812 */ /* 0x000fe4000780c0ff */
[----:B------:R-:W-:Y:S02]  /*18510*/  USHF.R.U32.HI UR6, URZ, 0x3, UR5 ;  /* 0x000000033f067899 */ /* 0x000fe40008011605 */
[----:B------:R-:W-:Y:S02]  /*18520*/  UISETP.GT.U32.AND UP0, UPT, UR5, 0x7, UPT ;  /* 0x000000070500788c */ /* 0x000fe4000bf04070 */
[----:B------:R-:W-:Y:S02]  /*18530*/  ULOP3.LUT UR6, UR6, 0x1, URZ, 0xc0, !UPT ;  /* 0x0000000106067892 */ /* 0x000fe4000f8ec03f */
[----:B------:R-:W-:-:S02]  /*18540*/  UISETP.LT.U32.AND UP0, UPT, UR9, 0x8, UP0 ;  /* 0x000000080900788c */ /* 0x000fc40008701070 */
[----:B------:R-:W-:Y:S02]  /*18550*/  UISETP.NE.U32.AND UP1, UPT, UR6, 0x1, UPT ;  /* 0x000000010600788c */ /* 0x000fe4000bf25070 */
[----:B------:R-:W-:Y:S02]  /*18560*/  USEL UR7, URZ, 0x1, !UP0 ;  /* 0x000000013f077887 */ /* 0x000fe4000c000000 */
[----:B------:R-:W-:Y:S02]  /*18570*/  UISETP.GT.U32.AND UP1, UPT, UR9, 0x7, !UP1 ;  /* 0x000000070900788c */ /* 0x000fe4000cf24070 */
[----:B------:R-:W-:Y:S02]  /*18580*/  ULOP3.LUT UR5, UR5, 0x7, URZ, 0xc0, !UPT ;  /* 0x0000000705057892 */ /* 0x000fe4000f8ec03f */
[----:B------:R-:W-:-:S04]  /*18590*/  USEL UR6, URZ, 0x1, !UP1 ;  /* 0x000000013f067887 */ /* 0x000fc8000c800000 */
[----:B------:R-:W-:Y:S01]  /*185a0*/  ULOP3.LUT UR4, UR6, UR4, UR7, 0x96, !UPT ;  /* 0x0000000406047292 */ /* 0x000fe2000f8e9607 */
[----:B---3--:R-:W-:Y:S11]  /*185b0*/  @P0 BRA `(.L_x_426) ;  /* 0xfffffe8c007c0947 */ /* 0x008ff6000383ffff */
[----:B------:R-:W-:Y:S05]  /*185c0*/  EXIT ;  /* 0x000000000000794d */ /* 0x000fea0003800000 */
.L_x_8:
[----:B0-----:R-:W2:Y:S01]  /*185d0*/  LDL R16, [R1+0x280] ;  /* 0x0002800001107983 */ /* 0x001ea20000100800 */
[----:B------:R-:W-:-:S03]  /*185e0*/  ULDC.64 UR4, c[0x0][0x650] ;  /* 0x0001940000047ab9 */ /* 0x000fc60000000a00 */
[----:B------:R-:W3:Y:S01]  /*185f0*/  LDL R20, [R1+0x27c] ;  /* 0x00027c0001147983 */ /* 0x000ee20000100800 */
[----:B------:R-:W-:Y:S01]  /*18600*/  PRMT R0, RZ, 0x7610, R0 ;  /* 0x00007610ff007816 */ /* 0x000fe20000000000 */
[----:B------:R-:W-:Y:S02]  /*18610*/  IMAD.MOV.U32 R4, RZ, RZ, -0x1 ;  /* 0xffffffffff047424 */ /* 0x000fe400078e00ff */
[----:B------:R-:W-:Y:S02]  /*18620*/  IMAD.MOV.U32 R5, RZ, RZ, -0x1 ;  /* 0xffffffffff057424 */ /* 0x000fe400078e00ff */
[----:B------:R-:W-:Y:S01]  /*18630*/  IMAD.MOV.U32 R6, RZ, RZ, -0x1 ;  /* 0xffffffffff067424 */ /* 0x000fe200078e00ff */
[----:B--2---:R-:W-:-:S04]  /*18640*/  ISETP.GE.U32.AND P0, PT, R16, UR4, PT ;  /* 0x0000000410007c0c */ /* 0x004fc8000bf06070 */
[----:B---3--:R-:W-:-:S13]  /*18650*/  ISETP.GE.U32.AND.EX P0, PT, R20, UR5, PT, P0 ;  /* 0x0000000514007c0c */ /* 0x008fda000bf06100 */
[----:B------:R-:W-:Y:S05]  /*18660*/  @P0 BRA `(.L_x_427) ;  /* 0x0000000400300947 */ /* 0x000fea0003800000 */
[----:B------:R-:W0:Y:S01]  /*18670*/  LDC.64 R14, c[0x0][0x628] ;  /* 0x00018a00ff0e7b82 */ /* 0x000e220000000a00 */
[----:B------:R-:W-:Y:S02]  /*18680*/  IMAD.MOV.U32 R8, RZ, RZ, R16 ;  /* 0x000000ffff087224 */ /* 0x000fe400078e0010 */
[----:B------:R-:W-:-:S05]  /*18690*/  IMAD.MOV.U32 R9, RZ, RZ, R20 ;  /* 0x000000ffff097224 */ /* 0x000fca00078e0014 */
[----:B------:R-:W1:Y:S08]  /*186a0*/  LDC R10, c[0x0][0x630] ;  /* 0x00018c00ff0a7b82 */ /* 0x000e700000000800 */
[----:B------:R-:W2:Y:S01]  /*186b0*/  LDC.64 R18, c[0x0][0x620] ;  /* 0x00018800ff127b82 */ /* 0x000ea20000000a00 */
[----:B0-----:R-:W-:-:S04]  /*186c0*/  ISETP.NE.U32.AND P0, PT, R14, RZ, PT ;  /* 0x000000ff0e00720c */ /* 0x001fc80003f05070 */
[----:B------:R-:W-:-:S13]  /*186d0*/  ISETP.NE.AND.EX P0, PT, R15, RZ, PT, P0 ;  /* 0x000000ff0f00720c */ /* 0x000fda0003f05300 */
[----:B-12---:R-:W-:Y:S05]  /*186e0*/  @!P0 BRA `(.L_x_428) ;  /* 0x0000000000288947 */ /* 0x006fea0003800000 */
[----:B------:R-:W0:Y:S02]  /*186f0*/  LDC R0, c[0x0][0x634] ;  /* 0x00018d00ff007b82 */ /* 0x000e240000000800 */
        /* <DEDUP_REMOVED lines=9> */
.L_x_428:
[----:B------:R-:W0:Y:S01]  /*18790*/  LDC.64 R22, c[0x0][0x640] ;  /* 0x00019000ff167b82 */ /* 0x000e220000000a00 */
[-CC-:B------:R-:W-:Y:S01]  /*187a0*/  SHF.R.U64 R14, R8, R10.reuse, R9.reuse ;  /* 0x0000000a080e7219 */ /* 0x180fe20000001209 */
[----:B------:R-:W-:Y:S01]  /*187b0*/  IMAD.MOV.U32 R4, RZ, RZ, R16 ;  /* 0x000000ffff047224 */ /* 0x000fe200078e0010 */
[----:B------:R-:W-:Y:S02]  /*187c0*/  SHF.R.U32.HI R0, RZ, R10, R9 ;  /* 0x0000000aff007219 */ /* 0x000fe40000011609 */
[----:B------:R-:W-:-:S03]  /*187d0*/  IADD3 R7, P0, RZ, -R14, RZ ;  /* 0x8000000eff077210 */ /* 0x000fc60007f1e0ff */
[----:B------:R-:W1:Y:S02]  /*187e0*/  LDC R6, c[0x0][0x618] ;  /* 0x00018600ff067b82 */ /* 0x000e640000000800 */
[----:B------:R-:W-:-:S04]  /*187f0*/  IMAD.X R5, RZ, RZ, ~R0, P0 ;  /* 0x000000ffff057224 */ /* 0x000fc800000e0e00 */
[-C--:B------:R-:W-:Y:S02]  /*18800*/  IMAD R0, R5, R18.reuse, RZ ;  /* 0x0000001205007224 */ /* 0x080fe400078e02ff */
[----:B------:R-:W2:Y:S01]  /*18810*/  LDC R8, c[0x0][0x608] ;  /* 0x00018200ff087b82 */ /* 0x000ea20000000800 */
[----:B------:R-:W-:Y:S02]  /*18820*/  IMAD.MOV.U32 R5, RZ, RZ, R20 ;  /* 0x000000ffff057224 */ /* 0x000fe400078e0014 */
[----:B------:R-:W-:-:S05]  /*18830*/  IMAD.WIDE.U32 R4, R7, R18, R4 ;  /* 0x0000001207047225 */ /* 0x000fca00078e0004 */
[----:B------:R-:W3:Y:S01]  /*18840*/  LDC R21, c[0x0][0x658] ;  /* 0x00019600ff157b82 */ /* 0x000ee20000000800 */
[----:B------:R-:W-:Y:S01]  /*18850*/  IMAD R7, R7, R19, R0 ;  /* 0x0000001307077224 */ /* 0x000fe200078e0200 */
[----:B0-----:R-:W-:-:S03]  /*18860*/  ISETP.NE.U32.AND P0, PT, R22, RZ, PT ;  /* 0x000000ff1600720c */ /* 0x001fc60003f05070 */
[----:B------:R-:W-:Y:S01]  /*18870*/  IMAD.IADD R5, R5, 0x1, R7 ;  /* 0x0000000105057824 */ /* 0x000fe200078e0207 */
[----:B------:R-:W-:Y:S02]  /*18880*/  ISETP.NE.AND.EX P0, PT, R23, RZ, PT, P0 ;  /* 0x000000ff1700720c */ /* 0x000fe40003f05300 */
[----:B------:R-:W0:Y:S02]  /*18890*/  LDC R18, c[0x0][0x600] ;  /* 0x00018000ff127b82 */ /* 0x000e240000000800 */
[-CC-:B-1----:R-:W-:Y:S01]  /*188a0*/  SHF.R.U64 R10, R4, R6.reuse, R5.reuse ;  /* 0x00000006040a7219 */ /* 0x182fe20000001205 */
[----:B------:R-:W-:Y:S01]  /*188b0*/  IMAD.MOV.U32 R4, RZ, RZ, -0x1 ;  /* 0xffffffffff047424 */ /* 0x000fe200078e00ff */
[----:B------:R-:W-:-:S04]  /*188c0*/  SHF.R.U32.HI R5, RZ, R6, R5 ;  /* 0x00000006ff057219 */ /* 0x000fc80000011605 */
[----:B------:R-:W1:Y:S01]  /*188d0*/  LDC R19, c[0x0][0x648] ;  /* 0x00019200ff137b82 */ /* 0x000e620000000800 */
[-CC-:B--2---:R-:W-:Y:S02]  /*188e0*/  SHF.R.U64 R17, R10, R8.reuse, R5.reuse ;  /* 0x000000080a117219 */ /* 0x184fe40000001205 */
[----:B------:R-:W-:-:S05]  /*188f0*/  SHF.R.U32.HI R0, RZ, R8, R5 ;  /* 0x00000008ff007219 */ /* 0x000fca0000011605 */
[----:B------:R-:W2:Y:S01]  /*18900*/  LDC R20, c[0x0][0x638] ;  /* 0x00018e00ff147b82 */ /* 0x000ea20000000800 */
[-C--:B---3--:R-:W-:Y:S02]  /*18910*/  SHF.L.U32 R4, R4, R21.reuse, RZ ;  /* 0x0000001504047219 */ /* 0x088fe400000006ff */
[-CC-:B------:R-:W-:Y:S02]  /*18920*/  SHF.R.U64 R16, R17, R21.reuse, R0.reuse ;  /* 0x0000001511107219 */ /* 0x180fe40000001200 */
[----:B------:R-:W-:Y:S01]  /*18930*/  SHF.R.U32.HI R5, RZ, R21, R0 ;  /* 0x00000015ff057219 */ /* 0x000fe20000011600 */
[----:B------:R-:W-:Y:S01]  /*18940*/  IMAD.MOV.U32 R0, RZ, RZ, 0x1 ;  /* 0x00000001ff007424 */ /* 0x000fe200078e00ff */
[----:B------:R-:W-:Y:S01]  /*18950*/  LOP3.LUT R24, RZ, R4, RZ, 0x33, !PT ;  /* 0x00000004ff187212 */ /* 0x000fe200078e33ff */
[----:B------:R-:W3:Y:S01]  /*18960*/  LDC R25, c[0x0][0x610] ;  /* 0x00018400ff197b82 */ /* 0x000ee20000000800 */
[----:B------:R-:W-:Y:S01]  /*18970*/  IMAD.MOV.U32 R4, RZ, RZ, R16 ;  /* 0x000000ffff047224 */ /* 0x000fe200078e0010 */
[----:B------:R-:W-:Y:S06]  /*18980*/  @!P0 BRA `(.L_x_429) ;  /* 0x0000000000288947 */ /* 0x000fec0003800000 */
        /* <DEDUP_REMOVED lines=10> */
.L_x_429:
[----:B-1----:R-:W-:Y:S01]  /*18a30*/  SHF.R.U64 R3, R4, R19, R5 ;  /* 0x0000001304037219 */ /* 0x002fe20000001205 */
[----:B0-----:R-:W-:Y:S01]  /*18a40*/  VIADD R7, R18, 0xffffffff ;  /* 0xffffffff12077836 */ /* 0x001fe20000000000 */
[----:B------:R-:W-:Y:S01]  /*18a50*/  SHF.L.U32 R4, R0, R21, RZ ;  /* 0x0000001500047219 */ /* 0x000fe200000006ff */
[----:B------:R-:W-:Y:S01]  /*18a60*/  @P3 IMAD R11, R13, R12, R2 ;  /* 0x0000000c0d0b3224 */ /* 0x000fe200078e0202 */
[----:B------:R-:W-:Y:S01]  /*18a70*/  LOP3.LUT R0, R17, R24, RZ, 0xc0, !PT ;  /* 0x0000001811007212 */ /* 0x000fe200078ec0ff */
[----:B------:R-:W-:Y:S02]  /*18a80*/  IMAD.MOV R5, RZ, RZ, -R3 ;  /* 0x000000ffff057224 */ /* 0x000fe400078e0a03 */
[----:B------:R-:W-:Y:S02]  /*18a90*/  IMAD.MOV.U32 R2, RZ, RZ, 0x1 ;  /* 0x00000001ff027424 */ /* 0x000fe400078e00ff */
[----:B------:R-:W-:Y:S01]  /*18aa0*/  IMAD R4, R4, R3, R0 ;  /* 0x0000000304047224 */ /* 0x000fe200078e0200 */
[----:B------:R-:W-:Y:S01]  /*18ab0*/  LOP3.LUT R3, R10, R7, RZ, 0xc0, !PT ;  /* 0x000000070a037212 */ /* 0x000fe200078ec0ff */
[----:B--2---:R-:W-:-:S02]  /*18ac0*/  IMAD R0, R5, R20, R16 ;  /* 0x0000001405007224 */ /* 0x004fc400078e0210 */
[----:B---3--:R-:W-:Y:S02]  /*18ad0*/  IMAD R4, R4, R25, R11 ;  /* 0x0000001904047224 */ /* 0x008fe400078e020b */
[----:B------:R-:W-:Y:S01]  /*18ae0*/  IMAD R3, R0, R18, R3 ;  /* 0x0000001200037224 */ /* 0x000fe200078e0203 */
[----:B------:R-:W-:Y:S01]  /*18af0*/  PRMT R0, R2, 0x7610, R0 ;  /* 0x0000761002007816 */ /* 0x000fe20000000000 */
[----:B------:R-:W-:-:S03]  /*18b00*/  IMAD.MOV.U32 R6, RZ, RZ, R14 ;  /* 0x000000ffff067224 */ /* 0x000fc600078e000e */
[----:B------:R-:W-:Y:S02]  /*18b10*/  SEL R5, R3, R4, !P3 ;  /* 0x0000000403057207 */ /* 0x000fe40005800000 */
[----:B------:R-:W-:-:S07]  /*18b20*/  SEL R4, R4, R3, !P3 ;  /* 0x0000000304047207 */ /* 0x000fce0005800000 */
.L_x_427:
[----:B------:R-:W-:-:S08]  /*18b30*/  NOP ;  /* 0x0000000000007918 */ /* 0x000fd00000000000 */
[----:B------:R-:W0:-:S00]  /*18b40*/  USETMAXREG.DEALLOC.CTAPOOL 0x28 ;  /* 0x00000028000079c8 */ /* 0x000e0000080e0500 */
[----:B------:R-:W-:-:S13]  /*18b50*/  ISETP.NE.AND P0, PT, RZ, UR8, PT ;  /* 0x00000008ff007c0c */ /* 0x000fda000bf05270 */
[----:B------:R-:W-:Y:S05]  /*18b60*/  @P0 EXIT ;  /* 0x000000000000094d */ /* 0x000fea0003800000 */
[----:B0-----:R-:W-:Y:S01]  /*18b70*/  LOP3.LUT P0, RZ, R0, 0xff, RZ, 0xc0, !PT ;  /* 0x000000ff00ff7812 */ /* 0x001fe2000780c0ff */
[----:B------:R-:W-:Y:S02]  /*18b80*/  IMAD.MOV.U32 R13, RZ, RZ, 0x1 ;  /* 0x00000001ff0d7424 */ /* 0x000fe400078e00ff */
[----:B------:R-:W-:-:S10]  /*18b90*/  IMAD.MOV.U32 R12, RZ, RZ, RZ ;  /* 0x000000ffff0c7224 */ /* 0x000fd400078e00ff */
[----:B------:R-:W-:Y:S05]  /*18ba0*/  @!P0 BRA `(.L_x_430) ;  /* 0x0000000c00548947 */ /* 0x000fea0003800000 */
[----:B------:R-:W0:Y:S01]  /*18bb0*/  LDC R0, c[0x0][0x28c] ;  /* 0x0000a300ff007b82 */ /* 0x000e220000000800 */
[----:B------:R-:W1:Y:S01]  /*18bc0*/  S2R R10, SR_CgaCtaId ;  /* 0x00000000000a7919 */ /* 0x000e620000008800 */
[----:B------:R-:W-:Y:S01]  /*18bd0*/  ULDC UR5, c[0x0][0x658] ;  /* 0x0001960000057ab9 */ /* 0x000fe20000000800 */
[----:B------:R-:W-:Y:S01]  /*18be0*/  UMOV UR7, 0xffffffff ;  /* 0xffffffff00077882 */ /* 0x000fe20000000000 */
[----:B------:R-:W-:Y:S01]  /*18bf0*/  ULDC UR6, c[0x0][0xc] ;  /* 0x0000030000067ab9 */ /* 0x000fe20000000800 */
[----:B------:R-:W-:Y:S01]  /*18c00*/  USHF.L.U32 UR9, UR7, UR5, URZ ;  /* 0x0000000507097299 */ /* 0x000fe2000800063f */
[----:B------:R-:W-:Y:S01]  /*18c10*/  BSSY B0, `(.L_x_430) ;  /* 0x00000ce000007945 */ /* 0x000fe20003800000 */
[----:B------:R-:W-:Y:S01]  /*18c20*/  UMOV UR8, 0x1 ;  /* 0x0000000100087882 */ /* 0x000fe20000000000 */
[----:B------:R-:W-:Y:S01]  /*18c30*/  ULDC UR7, c[0x0][0x10] ;  /* 0x0000040000077ab9 */ /* 0x000fe20000000800 */
[----:B------:R-:W-:Y:S01]  /*18c40*/  USHF.L.U32 UR5, UR8, UR5, URZ ;  /* 0x0000000508057299 */ /* 0x000fe2000800063f */
[----:B------:R-:W-:Y:S01]  /*18c50*/  IMAD.MOV.U32 R9, RZ, RZ, 0x1 ;  /* 0x00000001ff097424 */ /* 0x000fe200078e00ff */
[----:B------:R-:W-:Y:S01]  /*18c60*/  UIMAD.WIDE.U32 UR6, UR6, UR7, URZ ;  /* 0x00000007060672a5 */ /* 0x000fe2000f8e003f */
[----:B------:R-:W-:Y:S01]  /*18c70*/  IMAD.MOV.U32 R13, RZ, RZ, 0x1 ;  /* 0x00000001ff0d7424 */ /* 0x000fe200078e00ff */
[----:B------:R-:W-:Y:S01]  /*18c80*/  ULDC UR8, c[0x0][0x14] ;  /* 0x0000050000087ab9 */ /* 0x000fe20000000800 */
[----:B------:R-:W-:Y:S01]  /*18c90*/  IMAD.MOV.U32 R12, RZ, RZ, RZ ;  /* 0x000000ffff0c7224 */ /* 0x000fe200078e00ff */
[----:B------:R-:W-:-:S02]  /*18ca0*/  UIMAD.WIDE.U32 UR22, UR6, UR8, URZ ;  /* 0x00000008061672a5 */ /* 0x000fc4000f8e003f */
[----:B------:R-:W-:Y:S01]  /*18cb0*/  UIMAD UR16, UR7, UR8, URZ ;  /* 0x00000008071072a4 */ /* 0x000fe2000f8e023f */
[----:B------:R-:W-:Y:S01]  /*18cc0*/  ULDC UR4, c[0x0][0x600] ;  /* 0x0001800000047ab9 */ /* 0x000fe20000000800 */
[----:B------:R-:W-:Y:S02]  /*18cd0*/  ULOP3.LUT UR21, UR13, 0x2, URZ, 0xfc, !UPT ;  /* 0x000000020d157892 */ /* 0x000fe4000f8efc3f */
[----:B------:R-:W-:Y:S01]  /*18ce0*/  UIADD3 UR4, UR4, -0x1, URZ ;  /* 0xffffffff04047890 */ /* 0x000fe2000fffe03f */
[----:B0-----:R-:W-:Y:S01]  /*18cf0*/  VIADD R0, R0, 0x3f ;  /* 0x0000003f00007836 */ /* 0x001fe20000000000 */
[----:B------:R-:W-:Y:S02]  /*18d00*/  ULOP3.LUT UR19, URZ, UR9, URZ, 0x33, !UPT ;  /* 0x000000093f137292 */ /* 0x000fe4000f8e333f */
[----:B------:R-:W-:Y:S02]  /*18d10*/  UIADD3 UR16, UR23, UR16, URZ ;  /* 0x0000001017107290 */ /* 0x000fe4000fffe03f */
[----:B------:R-:W-:Y:S01]  /*18d20*/  SHF.R.S32.HI R3, RZ, 0x1f, R0 ;  /* 0x0000001fff037819 */ /* 0x000fe20000011400 */
[----:B------:R-:W-:-:S03]  /*18d30*/  ULDC.64 UR24, c[0x0][0x198] ;  /* 0x0000660000187ab9 */ /* 0x000fc60000000a00 */
[----:B------:R-:W-:Y:S02]  /*18d40*/  LEA.HI R3, R3, R0, RZ, 0x6 ;  /* 0x0000000003037211 */ /* 0x000fe400078f30ff */
[----:B-1----:R-:W-:Y:S02]  /*18d50*/  LOP3.LUT R10, R10, 0x1, RZ, 0xc0, !PT ;  /* 0x000000010a0a7812 */ /* 0x002fe400078ec0ff */
[----:B------:R-:W-:-:S05]  /*18d60*/  SHF.R.S32.HI R11, RZ, 0x6, R3 ;  /* 0x00000006ff0b7819 */ /* 0x000fca0000011403 */
[----:B------:R-:W-:-:S07]  /*18d70*/  VIADD R8, R11, 0x1 ;  /* 0x000000010b087836 */ /* 0x000fce0000000000 */
.L_x_441:
[----:B------:R-:W-:-:S03]  /*18d80*/  UMOV UR6, 0xffffffff ;  /* 0xffffffff00067882 */ /* 0x000fc60000000000 */
[----:B------:R-:W-:Y:S05]  /*18d90*/  BRA.DIV UR6, `(.L_x_431) ;  /* 0x0000001206647947 */ /* 0x000fea000b800000 */
[----:B------:R-:W-:-:S13]  /*18da0*/  ELECT P0, URZ, PT ;  /* 0x00000000003f782f */ /* 0x000fda0003800000 */
.L_x_456:
[----:B------:R-:W0:Y:S01]  /*18db0*/  LDC R0, c[0x0][0x28c] ;  /* 0x0000a300ff007b82 */ /* 0x000e220000000800 */
[----:B------:R-:W-:Y:S01]  /*18dc0*/  BSSY B1, `(.L_x_432) ;  /* 0x000003b000017945 */ /* 0x000fe20003800000 */
[----:B0-----:R-:W-:-:S13]  /*18dd0*/  ISETP.LT.OR P0, PT, R0, 0x1, !P0 ;  /* 0x000000010000780c */ /* 0x001fda0004701670 */
[----:B------:R-:W-:Y:S05]  /*18de0*/  @P0 BRA `(.L_x_433) ;  /* 0x0000000000e00947 */ /* 0x000fea0003800000 */
[----:B------:R-:W-:Y:S02]  /*18df0*/  IMAD R5, R5, 0x2, R10 ;  /* 0x0000000205057824 */ /* 0x000fe400078e020a */
[----:B------:R-:W-:Y:S02]  /*18e00*/  IMAD.SHL.U32 R14, R4, 0x100, RZ ;  /* 0x00000100040e7824 */ /* 0x000fe400078e00ff */
[----:B------:R-:W-:Y:S02]  /*18e10*/  IMAD.MOV.U32 R17, RZ, RZ, RZ ;  /* 0x000000ffff117224 */ /* 0x000fe400078e00ff */
[----:B------:R-:W-:Y:S02]  /*18e20*/  IMAD.MOV.U32 R0, RZ, RZ, R8 ;  /* 0x000000ffff007224 */ /* 0x000fe400078e0008 */
[----:B------:R-:W-:Y:S02]  /*18e30*/  IMAD.MOV.U32 R2, RZ, RZ, R13 ;  /* 0x000000ffff027224 */ /* 0x000fe400078e000d */
[----:B------:R-:W-:-:S02]  /*18e40*/  IMAD.MOV.U32 R3, RZ, RZ, R12 ;  /* 0x000000ffff037224 */ /* 0x000fc400078e000c */
[----:B------:R-:W-:-:S07]  /*18e50*/  IMAD R7, R5, 0x60, RZ ;  /* 0x0000006005077824 */ /* 0x000fce00078e02ff */
.L_x_436:
[----:B------:R-:W0:Y:S01]  /*18e60*/  S2R R5, SR_CgaCtaId ;  /* 0x0000000000057919 */ /* 0x000e220000008800 */
[----:B------:R-:W-:Y:S01]  /*18e70*/  MOV R4, 0x400 ;  /* 0x0000040000047802 */ /* 0x000fe20000000f00 */
[----:B------:R-:W1:Y:S03]  /*18e80*/  S2R R18, SR_TID.X ;  /* 0x0000000000127919 */ /* 0x000e660000002100 */
[----:B0-----:R-:W-:Y:S02]  /*18e90*/  LEA R16, R5, R4, 0x18 ;  /* 0x0000000405107211 */ /* 0x001fe400078ec0ff */
[----:B------:R-:W-:Y:S02]  /*18ea0*/  SHF.L.U32 R4, R2, 0x1f, RZ ;  /* 0x0000001f02047819 */ /* 0x000fe400000006ff */
[----:B-1----:R-:W-:Y:S01]  /*18eb0*/  LOP3.LUT P1, RZ, R18, 0x7f, RZ, 0xc0, !PT ;  /* 0x0000007f12ff7812 */ /* 0x002fe2000782c0ff */
[----:B------:R-:W-:-:S04]  /*18ec0*/  IMAD R15, R3, 0x8, R16 ;  /* 0x00000008030f7824 */ /* 0x000fc800078e0210 */
[----:B------:R-:W0:Y:S08]  /*18ed0*/  SYNCS.PHASECHK.TRANS64.TRYWAIT P0, [R15+URZ+0x40], R4 ;  /* 0x000040040f0075a7 */ /* 0x000e30000800017f */
[----:B------:R-:W1:Y:S01]  /*18ee0*/  @!P1 LDC R5, c[0x0][0x500] ;  /* 0x00014000ff059b82 */ /* 0x000e620000000800 */
[----:B0-----:R-:W-:Y:S05]  /*18ef0*/  @!P0 BRA `(.L_x_434) ;  /* 0x00000010002c8947 */ /* 0x001fea0003800000 */
.L_x_457:
[----:B------:R-:W-:Y:S01]  /*18f00*/  UPRMT UR6, UR21, 0x9910, URZ ;  /* 0x0000991015067896 */ /* 0x000fe2000800003f */
[----:B-1----:R1:W-:Y:S03]  /*18f10*/  @!P1 SYNCS.ARRIVE.TRANS64 RZ, [R15+URZ], R5 ;  /* 0x000000050fff99a7 */ /* 0x0023e6000800003f */
[----:B------:R-:W-:-:S06]  /*18f20*/  UISETP.NE.AND UP0, UPT, UR6, 0x2, UPT ;  /* 0x000000020600788c */ /* 0x000fcc000bf05270 */
[----:B------:R-:W-:-:S13]  /*18f30*/  PLOP3.LUT P0, PT, PT, PT, UP0, 0x80, 0x0 ;  /* 0x000000000000781c */ /* 0x000fda0003f0f008 */
[----:B-1----:R-:W-:Y:S05]  /*18f40*/  @P0 BRA `(.L_x_435) ;  /* 0x0000000000040947 */ /* 0x002fea0003800000 */
[----:B------:R-:W-:Y:S01]  /*18f50*/  BPT.TRAP 0x1 ;  /* 0x000000040000795c */ /* 0x000fe20000300000 */
.L_x_435:
[----:B0-----:R-:W-:Y:S01]  /*18f60*/  IMAD R4, R3, 0x2, R10 ;  /* 0x0000000203047824 */ /* 0x001fe200078e020a */
[----:B------:R-:W-:Y:S01]  /*18f70*/  R2UR UR9, R15 ;  /* 0x000000000f0972ca */ /* 0x000fe200000e0000 */
[--C-:B------:R-:W-:Y:S01]  /*18f80*/  IMAD R5, R3, 0x4000, R16.reuse ;  /* 0x0000400003057824 */ /* 0x100fe200078e0210 */
[----:B------:R-:W-:Y:S01]  /*18f90*/  UIADD3 UR6, UP0, UR24, 0xf0, URZ ;  /* 0x000000f018067890 */ /* 0x000fe2000ff1e03f */
[----:B------:R-:W-:Y:S01]  /*18fa0*/  IMAD R4, R4, 0x1800, R16 ;  /* 0x0000180004047824 */ /* 0x000fe200078e0210 */
[----:B------:R-:W-:Y:S01]  /*18fb0*/  R2UR UR11, R14 ;  /* 0x000000000e0b72ca */ /* 0x000fe200000e0000 */
[----:B------:R-:W-:Y:S01]  /*18fc0*/  VIADD R0, R0, 0xffffffff ;  /* 0xffffffff00007836 */ /* 0x000fe20000000000 */
[----:B------:R-:W-:Y:S01]  /*18fd0*/  R2UR UR7, R5 ;  /* 0x00000000050772ca */ /* 0x000fe200000e0000 */
[----:B------:R-:W-:Y:S01]  /*18fe0*/  UIADD3 UR26, UP1, UR24, 0x1f0, URZ ;  /* 0x000001f0181a7890 */ /* 0x000fe2000ff3e03f */
[----:B------:R-:W-:Y:S01]  /*18ff0*/  R2UR UR8, R4 ;  /* 0x00000000040872ca */ /* 0x000fe200000e0000 */
[----:B------:R-:W-:Y:S01]  /*19000*/  VIADD R3, R3, 0x1 ;  /* 0x0000000103037836 */ /* 0x000fe20000000000 */
[----:B------:R-:W-:Y:S01]  /*19010*/  R2UR UR10, R17 ;  /* 0x00000000110a72ca */ /* 0x000fe200000e0000 */
[----:B------:R-:W-:Y:S01]  /*19020*/  UIADD3.X UR27, URZ, UR25, URZ, UP1, !UPT ;  /* 0x000000193f1b7290 */ /* 0x000fe20008ffe43f */
[----:B------:R-:W-:Y:S01]  /*19030*/  R2UR UR12, R6 ;  /* 0x00000000060c72ca */ /* 0x000fe200000e0000 */
[----:B------:R-:W-:Y:S01]  /*19040*/  UMOV UR14, 0x0 ;  /* 0x00000000000e7882 */ /* 0x000fe20000000000 */
[----:B------:R-:W-:Y:S01]  /*19050*/  R2UR UR20, R7 ;  /* 0x00000000071472ca */ /* 0x000fe200000e0000 */
[----:B------:R-:W-:Y:S01]  /*19060*/  UMOV UR15, 0x10000000 ;  /* 0x10000000000f7882 */ /* 0x000fe20000000000 */
[----:B------:R-:W-:Y:S01]  /*19070*/  ISETP.GT.AND P1, PT, R0, 0x1, PT ;  /* 0x000000010000780c */ /* 0x000fe20003f24270 */
[----:B------:R-:W-:Y:S01]  /*19080*/  UMOV UR28, 0x30000 ;  /* 0x00030000001c7882 */ /* 0x000fe20000000000 */
[----:B------:R-:W-:Y:S01]  /*19090*/  ISETP.NE.AND P0, PT, R3, 0x8, PT ;  /* 0x000000080300780c */ /* 0x000fe20003f05270 */
[----:B------:R-:W-:Y:S01]  /*190a0*/  UIADD3 UR17, UR7, 0x180, URZ ;  /* 0x0000018007117890 */ /* 0x000fe2000fffe03f */
[----:B------:R-:W-:Y:S01]  /*190b0*/  VIADD R17, R17, 0x40 ;  /* 0x0000004011117836 */ /* 0x000fe20000000000 */
[----:B------:R-:W-:Y:S01]  /*190c0*/  UIADD3.X UR7, URZ, UR25, URZ, UP0, !UPT ;  /* 0x000000193f077290 */ /* 0x000fe200087fe43f */
[----:B------:R-:W-:Y:S01]  /*190d0*/  SEL R5, RZ, 0x1, P0 ;  /* 0x00000001ff057807 */ /* 0x000fe20000000000 */
[----:B------:R-:W-:Y:S01]  /*190e0*/  UIADD3 UR18, UR8, 0x20180, URZ ;  /* 0x0002018008127890 */ /* 0x000fe2000fffe03f */
[----:B------:R-:W-:-:S02]  /*190f0*/  SEL R3, R3, RZ, P0 ;  /* 0x000000ff03037207 */ /* 0x000fc40000000000 */
[----:B------:R-:W-:Y:S01]  /*19100*/  UMOV UR8, UR17 ;  /* 0x0000001100087c82 */ /* 0x000fe20008000000 */
[----:B------:R-:W-:-:S03]  /*19110*/  LOP3.LUT R2, R2, R5, RZ, 0x3c, !PT ;  /* 0x0000000502027212 */ /* 0x000fc600078e3cff */
[----:B------:R0:W-:Y:S02]  /*19120*/  UTMALDG.3D [UR8], [UR6], desc[UR14] ;  /* 0x00000e08060075b4 */ /* 0x0001e40008011000 */
[----:B0-----:R-:W-:Y:S01]  /*19130*/  UMOV UR8, UR18 ;  /* 0x0000001200087c82 */ /* 0x001fe20008000000 */
[----:B------:R-:W-:Y:S02]  /*19140*/  UMOV UR11, UR20 ;  /* 0x00000014000b7c82 */ /* 0x000fe40008000000 */
[----:B------:R0:W-:Y:S02]  /*19150*/  UTMALDG.3D.MULTICAST [UR8], [UR26], UR28, desc[UR14] ;  /* 0x00000e081a0073b4 */ /* 0x0001e4000801181c */
[----:B0-----:R-:W-:Y:S05]  /*19160*/  @P1 BRA `(.L_x_436) ;  /* 0xfffffffc003c1947 */ /* 0x001fea000383ffff */
.L_x_433:
[----:B------:R-:W-:Y:S05]  /*19170*/  BSYNC B1 ;  /* 0x0000000000017941 */ /* 0x000fea0003800000 */
.L_x_432:
[----:B------:R-:W2:Y:S01]  /*19180*/  LDL.LU R18, [R1+0x27c] ;  /* 0x00027c0001127983 */ /* 0x000ea20000300800 */
[----:B------:R-:W-:Y:S01]  /*19190*/  LOP3.LUT P1, RZ, R9, 0xff, RZ, 0xc0, !PT ;  /* 0x000000ff09ff7812 */ /* 0x000fe2000782c0ff */
[----:B------:R-:W-:Y:S01]  /*191a0*/  IMAD.IADD R12, R11, 0x1, R12 ;  /* 0x000000010b0c7824 */ /* 0x000fe200078e020c */
[----:B------:R-:W-:Y:S01]  /*191b0*/  ULDC.64 UR6, c[0x0][0x650] ;  /* 0x0001940000067ab9 */ /* 0x000fe20000000a00 */
[----:B------:R-:W3:Y:S01]  /*191c0*/  LDL.LU R16, [R1+0x280] ;  /* 0x0002800001107983 */ /* 0x000ee20000300800 */
[----:B------:R-:W-:Y:S01]  /*191d0*/  BSSY B1, `(.L_x_437) ;  /* 0x000006f000017945 */ /* 0x000fe20003800000 */
[----:B------:R-:W-:Y:S01]  /*191e0*/  IMAD.MOV.U32 R4, RZ, RZ, -0x1 ;  /* 0xffffffffff047424 */ /* 0x000fe200078e00ff */
[----:B------:R-:W-:Y:S01]  /*191f0*/  SHF.R.U32.HI R0, RZ, 0x3, R12 ;  /* 0x00000003ff007819 */ /* 0x000fe2000001160c */
[----:B------:R-:W-:Y:S01]  /*19200*/  IMAD.MOV.U32 R5, RZ, RZ, -0x1 ;  /* 0xffffffffff057424 */ /* 0x000fe200078e00ff */
[----:B------:R-:W-:Y:S01]  /*19210*/  ISETP.GT.U32.AND P0, PT, R12, 0x7, PT ;  /* 0x000000070c00780c */ /* 0x000fe20003f04070 */
[----:B------:R-:W-:Y:S01]  /*19220*/  IMAD.MOV.U32 R6, RZ, RZ, -0x1 ;  /* 0xffffffffff067424 */ /* 0x000fe200078e00ff */
[----:B------:R-:W-:-:S02]  /*19230*/  LOP3.LUT R0, R0, 0x1, RZ, 0xc0, !PT ;  /* 0x0000000100007812 */ /* 0x000fc400078ec0ff */
[----:B------:R-:W-:Y:S01]  /*19240*/  ISETP.LT.U32.AND P0, PT, R11, 0x8, P0 ;  /* 0x000000080b00780c */ /* 0x000fe20000701070 */
[----:B------:R-:W0:Y:S01]  /*19250*/  @P1 S2R R3, SR_CgaCtaId ;  /* 0x0000000000031919 */ /* 0x000e220000008800 */
[----:B------:R-:W-:Y:S02]  /*19260*/  @P1 MOV R2, 0x400 ;  /* 0x0000040000021802 */ /* 0x000fe40000000f00 */
[----:B------:R-:W-:Y:S02]  /*19270*/  LOP3.LUT R12, R12, 0x7, RZ, 0xc0, !PT ;  /* 0x000000070c0c7812 */ /* 0x000fe400078ec0ff */
[----:B------:R-:W-:Y:S02]  /*19280*/  PRMT R9, RZ, 0x7610, R9 ;  /* 0x00007610ff097816 */ /* 0x000fe40000000009 */
[----:B0-----:R-:W-:-:S04]  /*19290*/  @P1 LEA R2, R3, R2, 0x18 ;  /* 0x0000000203021211 */ /* 0x001fc800078ec0ff */
[----:B------:R0:W-:Y:S01]  /*192a0*/  @P1 SYNCS.ARRIVE.TRANS64.A1T0 RZ, [R2+URZ+0x98], RZ ;  /* 0x000098ff02ff19a7 */ /* 0x0001e2000810003f */
[----:B------:R-:W-:Y:S02]  /*192b0*/  ISETP.NE.U32.AND P1, PT, R0, 0x1, PT ;  /* 0x000000010000780c */ /* 0x000fe40003f25070 */
[----:B------:R-:W-:Y:S02]  /*192c0*/  SEL R0, RZ, 0x1, !P0 ;  /* 0x00000001ff007807 */ /* 0x000fe40004000000 */
[----:B------:R-:W-:-:S04]  /*192d0*/  ISETP.GT.U32.AND P1, PT, R11, 0x7, !P1 ;  /* 0x000000070b00780c */ /* 0x000fc80004f24070 */
[----:B0-----:R-:W-:-:S04]  /*192e0*/  SEL R2, RZ, 0x1, !P1 ;  /* 0x00000001ff027807 */ /* 0x001fc80004800000 */
[--C-:B------:R-:W-:Y:S02]  /*192f0*/  LOP3.LUT R13, R2, R13, R0.reuse, 0x96, !PT ;  /* 0x0000000d020d7212 */ /* 0x100fe400078e9600 */
[----:B------:R-:W-:Y:S02]  /*19300*/  PRMT R0, RZ, 0x7610, R0 ;  /* 0x00007610ff007816 */ /* 0x000fe40000000000 */
[----:B---3--:R-:W-:-:S04]  /*19310*/  IADD3 R16, P2, R16, UR22, RZ ;  /* 0x0000001610107c10 */ /* 0x008fc8000ff5e0ff */
[----:B--2---:R-:W-:Y:S01]  /*19320*/  IADD3.X R18, R18, UR16, RZ, P2, !PT ;  /* 0x0000001012127c10 */ /* 0x004fe200097fe4ff */
[----:B------:R0:W-:Y:S01]  /*19330*/  STL [R1+0x280], R16 ;  /* 0x0002801001007387 */ /* 0x0001e20000100800 */
[----:B------:R-:W-:-:S03]  /*19340*/  ISETP.GE.U32.AND P2, PT, R16, UR6, PT ;  /* 0x0000000610007c0c */ /* 0x000fc6000bf46070 */
[----:B------:R0:W-:Y:S01]  /*19350*/  STL [R1+0x27c], R18 ;  /* 0x00027c1201007387 */ /* 0x0001e20000100800 */
[----:B------:R-:W-:-:S13]  /*19360*/  ISETP.GE.U32.AND.EX P0, PT, R18, UR7, PT, P2 ;  /* 0x0000000712007c0c */ /* 0x000fda000bf06120 */
[----:B0-----:R-:W-:Y:S05]  /*19370*/  @P0 BRA `(.L_x_438) ;  /* 0x0000000400500947 */ /* 0x001fea0003800000 */
[----:B------:R-:W-:Y:S01]  /*19380*/  ULDC.64 UR6, c[0x0][0x628] ;  /* 0x00018a0000067ab9 */ /* 0x000fe20000000a00 */
[----:B------:R-:W0:Y:S01]  /*19390*/  S2R R14, SR_CTAID.X ;  /* 0x00000000000e7919 */ /* 0x000e220000002500 */
[----:B------:R-:W-:Y:S01]  /*193a0*/  ISETP.NE.U32.AND P0, PT, RZ, UR6, PT ;  /* 0x00000006ff007c0c */ /* 0x000fe2000bf05070 */
[----:B------:R-:W-:Y:S01]  /*193b0*/  ULDC UR9, c[0x0][0x630] ;  /* 0x00018c0000097ab9 */ /* 0x000fe20000000800 */
[----:B------:R-:W-:Y:S01]  /*193c0*/  IMAD.MOV.U32 R2, RZ, RZ, R16 ;  /* 0x000000ffff027224 */ /* 0x000fe200078e0010 */
[----:B------:R-:W1:Y:S01]  /*193d0*/  S2R R0, SR_CTAID.Y ;  /* 0x0000000000007919 */ /* 0x000e620000002600 */
[----:B------:R-:W-:Y:S01]  /*193e0*/  ISETP.NE.AND.EX P0, PT, RZ, UR7, PT, P0 ;  /* 0x00000007ff007c0c */ /* 0x000fe2000bf05300 */
[----:B------:R-:W-:-:S12]  /*193f0*/  IMAD.MOV.U32 R3, RZ, RZ, R18 ;  /* 0x000000ffff037224 */ /* 0x000fd800078e0012 */
[----:B------:R-:W-:Y:S05]  /*19400*/  @!P0 BRA `(.L_x_439) ;  /* 0x0000000000288947 */ /* 0x000fea0003800000 */
[----:B------:R-:W-:Y:S02]  /*19410*/  ULDC UR8, c[0x0][0x634] ;  /* 0x00018d0000087ab9 */ /* 0x000fe40000000800 */
[----:B------:R-:W-:-:S05]  /*19420*/  IADD3 R7, P0, R16, UR8, RZ ;  /* 0x0000000810077c10 */ /* 0x000fca000ff1e0ff */
[----:B------:R-:W-:-:S04]  /*19430*/  IMAD.X R15, RZ, RZ, R18, P0 ;  /* 0x000000ffff0f7224 */ /* 0x000fc800000e0612 */
[----:B------:R-:W-:-:S04]  /*19440*/  IMAD.WIDE.U32 R4, R15, UR6, RZ ;  /* 0x000000060f047c25 */ /* 0x000fc8000f8e00ff */
[----:B------:R-:W-:-:S04]  /*19450*/  IMAD.WIDE.U32 R4, P0, R7, UR7, R4 ;  /* 0x0000000707047c25 */ /* 0x000fc8000f800004 */
[----:B------:R-:W-:-:S04]  /*19460*/  IMAD.WIDE.U32 R6, R7, UR6, RZ ;  /* 0x0000000607067c25 */ /* 0x000fc8000f8e00ff */
[----:B------:R-:W-:Y:S01]  /*19470*/  IMAD.X R3, RZ, RZ, RZ, P0 ;  /* 0x000000ffff037224 */ /* 0x000fe200000e06ff */
[----:B------:R-:W-:Y:S01]  /*19480*/  IADD3 RZ, P0, R7, R4, RZ ;  /* 0x0000000407ff7210 */ /* 0x000fe20007f1e0ff */
[----:B------:R-:W-:-:S04]  /*19490*/  IMAD.MOV.U32 R2, RZ, RZ, R5 ;  /* 0x000000ffff027224 */ /* 0x000fc800078e0005 */
[----:B------:R-:W-:-:S08]  /*194a0*/  IMAD.WIDE.U32.X R2, R15, UR7, R2, P0 ;  /* 0x000000070f027c25 */ /* 0x000fd000080e0402 */
.L_x_439:
[--C-:B------:R-:W-:Y:S01]  /*194b0*/  SHF.R.U64 R6, R2, UR9, R3.reuse ;  /* 0x0000000902067c19 */ /* 0x100fe20008001203 */
[----:B------:R-:W-:Y:S01]  /*194c0*/  ULDC.64 UR6, c[0x0][0x620] ;  /* 0x0001880000067ab9 */ /* 0x000fe20000000a00 */
[----:B------:R-:W-:Y:S01]  /*194d0*/  SHF.R.U32.HI R2, RZ, UR9, R3 ;  /* 0x00000009ff027c19 */ /* 0x000fe20008011603 */
[----:B------:R-:W-:Y:S01]  /*194e0*/  IMAD.MOV.U32 R3, RZ, RZ, R18 ;  /* 0x000000ffff037224 */ /* 0x000fe200078e0012 */
[----:B------:R-:W-:Y:S01]  /*194f0*/  IADD3 R5, P0, RZ, -R6, RZ ;  /* 0x80000006ff057210 */ /* 0x000fe20007f1e0ff */
[----:B------:R-:W2:Y:S01]  /*19500*/  LDC R21, c[0x0][0x144] ;  /* 0x00005100ff157b82 */ /* 0x000ea20000000800 */
[----:B0-----:R-:W-:Y:S01]  /*19510*/  I2FP.F32.U32 R7, R14 ;  /* 0x0000000e00077245 */ /* 0x001fe20000201000 */
[----:B------:R-:W-:Y:S01]  /*19520*/  ULDC.64 UR10, c[0x0][0x640] ;  /* 0x00019000000a7ab9 */ /* 0x000fe20000000a00 */
[----:B------:R-:W-:Y:S01]  /*19530*/  ULDC UR8, c[0x0][0x608] ;  /* 0x0001820000087ab9 */ /* 0x000fe20000000800 */
[----:B------:R-:W-:Y:S01]  /*19540*/  IMAD.X R2, RZ, RZ, ~R2, P0 ;  /* 0x000000ffff027224 */ /* 0x000fe200000e0e02 */
[----:B------:R-:W-:-:S03]  /*19550*/  ISETP.NE.U32.AND P0, PT, RZ, UR10, PT ;  /* 0x0000000aff007c0c */ /* 0x000fc6000bf05070 */
[----:B------:R-:W-:Y:S01]  /*19560*/  IMAD R4, R2, UR6, RZ ;  /* 0x0000000602047c24 */ /* 0x000fe2000f8e02ff */
[----:B------:R-:W0:Y:S01]  /*19570*/  LDC R17, c[0x0][0x148] ;  /* 0x00005200ff117b82 */ /* 0x000e220000000800 */
[----:B------:R-:W-:Y:S01]  /*19580*/  IMAD.MOV.U32 R2, RZ, RZ, R16 ;  /* 0x000000ffff027224 */ /* 0x000fe200078e0010 */
[----:B------:R-:W-:-:S03]  /*19590*/  ISETP.NE.AND.EX P0, PT, RZ, UR11, PT, P0 ;  /* 0x0000000bff007c0c */ /* 0x000fc6000bf05300 */
[----:B------:R-:W-:Y:S01]  /*195a0*/  IMAD.WIDE.U32 R2, R5, UR6, R2 ;  /* 0x0000000605027c25 */ /* 0x000fe2000f8e0002 */
[----:B------:R-:W-:-:S03]  /*195b0*/  ULDC UR6, c[0x0][0x150] ;  /* 0x0000540000067ab9 */ /* 0x000fc60000000800 */
[----:B------:R-:W-:Y:S02]  /*195c0*/  IMAD R5, R5, UR7, R4 ;  /* 0x0000000705057c24 */ /* 0x000fe4000f8e0204 */
[----:B------:R-:W-:Y:S01]  /*195d0*/  FMUL R4, R7, UR6 ;  /* 0x0000000607047c20 */ /* 0x000fe20008400000 */
[----:B------:R-:W-:Y:S01]  /*195e0*/  ULDC UR6, c[0x0][0x618] ;  /* 0x0001860000067ab9 */ /* 0x000fe20000000800 */
[----:B------:R-:W-:Y:S01]  /*195f0*/  ULDC UR7, c[0x0][0x154] ;  /* 0x0000550000077ab9 */ /* 0x000fe20000000800 */
[----:B------:R-:W-:-:S03]  /*19600*/  IMAD.IADD R3, R3, 0x1, R5 ;  /* 0x0000000103037824 */ /* 0x000fc600078e0205 */
[----:B------:R-:W3:Y:S02]  /*19610*/  F2I.U32.TRUNC.NTZ R4, R4 ;  /* 0x0000000400047305 */ /* 0x000ee4000020f000 */
[----:B------:R-:W-:Y:S02]  /*19620*/  SHF.R.U64 R7, R2, UR6, R3 ;  /* 0x0000000602077c19 */ /* 0x000fe40008001203 */
[----:B-1----:R-:W-:-:S05]  /*19630*/  I2FP.F32.U32 R2, R0 ;  /* 0x0000000000027245 */ /* 0x002fca0000201000 */
[----:B------:R-:W-:Y:S01]  /*19640*/  FMUL R18, R2, UR7 ;  /* 0x0000000702127c20 */ /* 0x000fe20008400000 */
[----:B------:R-:W-:Y:S01]  /*19650*/  SHF.R.U32.HI R2, RZ, UR6, R3 ;  /* 0x00000006ff027c19 */ /* 0x000fe20008011603 */
[----:B------:R-:W-:-:S03]  /*19660*/  ULDC UR6, c[0x0][0x658] ;  /* 0x0001960000067ab9 */ /* 0x000fc60000000800 */
[--C-:B------:R-:W-:Y:S01]  /*19670*/  SHF.R.U64 R16, R7, UR8, R2.reuse ;  /* 0x0000000807107c19 */ /* 0x100fe20008001202 */
[----:B------:R-:W1:Y:S01]  /*19680*/  F2I.U32.TRUNC.NTZ R18, R18 ;  /* 0x0000001200127305 */ /* 0x000e62000020f000 */
[----:B------:R-:W-:Y:S01]  /*19690*/  SHF.R.U32.HI R3, RZ, UR8, R2 ;  /* 0x00000008ff037c19 */ /* 0x000fe20008011602 */
[----:B---3--:R-:W-:-:S03]  /*196a0*/  IMAD.MOV R4, RZ, RZ, -R4 ;  /* 0x000000ffff047224 */ /* 0x008fc600078e0a04 */
[--C-:B------:R-:W-:Y:S01]  /*196b0*/  SHF.R.U64 R15, R16, UR6, R3.reuse ;  /* 0x00000006100f7c19 */ /* 0x100fe20008001203 */
[----:B--2---:R-:W-:Y:S01]  /*196c0*/  IMAD R14, R21, R4, R14 ;  /* 0x00000004150e7224 */ /* 0x004fe200078e020e */
[----:B------:R-:W-:-:S03]  /*196d0*/  SHF.R.U32.HI R19, RZ, UR6, R3 ;  /* 0x00000006ff137c19 */ /* 0x000fc60008011603 */
[----:B------:R-:W-:Y:S02]  /*196e0*/  IMAD.MOV.U32 R2, RZ, RZ, R15 ;  /* 0x000000ffff027224 */ /* 0x000fe400078e000f */
[----:B------:R-:W-:Y:S01]  /*196f0*/  IMAD.MOV.U32 R3, RZ, RZ, R19 ;  /* 0x000000ffff037224 */ /* 0x000fe200078e0013 */
[----:B------:R-:W-:Y:S06]  /*19700*/  @!P0 BRA `(.L_x_440) ;  /* 0x0000000000288947 */ /* 0x000fec0003800000 */
[----:B------:R-:W-:Y:S02]  /*19710*/  ULDC UR6, c[0x0][0x64c] ;  /* 0x0001930000067ab9 */ /* 0x000fe40000000800 */
[----:B------:R-:W-:-:S05]  /*19720*/  IADD3 R3, P0, R15, UR6, RZ ;  /* 0x000000060f037c10 */ /* 0x000fca000ff1e0ff */
[----:B------:R-:W-:-:S04]  /*19730*/  IMAD.X R19, RZ, RZ, R19, P0 ;  /* 0x000000ffff137224 */ /* 0x000fc800000e0613 */
[----:B------:R-:W-:-:S04]  /*19740*/  IMAD.WIDE.U32 R4, R19, UR10, RZ ;  /* 0x0000000a13047c25 */ /* 0x000fc8000f8e00ff */
[----:B------:R-:W-:-:S04]  /*19750*/  IMAD.WIDE.U32 R4, P0, R3, UR11, R4 ;  /* 0x0000000b03047c25 */ /* 0x000fc8000f800004 */
[----:B------:R-:W-:-:S04]  /*19760*/  IMAD.WIDE.U32 R2, R3, UR10, RZ ;  /* 0x0000000a03027c25 */ /* 0x000fc8000f8e00ff */
[----:B------:R-:W-:Y:S01]  /*19770*/  IMAD.MOV.U32 R2, RZ, RZ, R5 ;  /* 0x000000ffff027224 */ /* 0x000fe200078e0005 */
[----:B------:R-:W-:Y:S01]  /*19780*/  IADD3 RZ, P1, R3, R4, RZ ;  /* 0x0000000403ff7210 */ /* 0x000fe20007f3e0ff */
[----:B------:R-:W-:-:S04]  /*19790*/  IMAD.X R3, RZ, RZ, RZ, P0 ;  /* 0x000000ffff037224 */ /* 0x000fc800000e06ff */
[----:B------:R-:W-:-:S08]  /*197a0*/  IMAD.WIDE.U32.X R2, R19, UR11, R2, P1 ;  /* 0x0000000b13027c25 */ /* 0x000fd000088e0402 */
.L_x_440:
[----:B------:R-:W-:Y:S01]  /*197b0*/  ULDC UR6, c[0x0][0x648] ;  /* 0x0001920000067ab9 */ /* 0x000fe20000000800 */
[----:B-1----:R-:W-:Y:S01]  /*197c0*/  IMAD.MOV R18, RZ, RZ, -R18 ;  /* 0x000000ffff127224 */ /* 0x002fe200078e0a12 */
[----:B------:R-:W-:Y:S01]  /*197d0*/  SHF.R.U64 R3, R2, UR6, R3 ;  /* 0x0000000602037c19 */ /* 0x000fe20008001203 */
[----:B------:R-:W-:Y:S01]  /*197e0*/  ULDC UR6, c[0x0][0x638] ;  /* 0x00018e0000067ab9 */ /* 0x000fe20000000800 */
[----:B------:R-:W-:Y:S01]  /*197f0*/  LOP3.LUT R16, R16, UR19, RZ, 0xc0, !PT ;  /* 0x0000001310107c12 */ /* 0x000fe2000f8ec0ff */
[----:B0-----:R-:W-:Y:S01]  /*19800*/  @P3 IMAD R14, R17, R18, R0 ;  /* 0x00000012110e3224 */ /* 0x001fe200078e0200 */
[----:B------:R-:W-:Y:S01]  /*19810*/  LOP3.LUT R2, R7, UR4, RZ, 0xc0, !PT ;  /* 0x0000000407027c12 */ /* 0x000fe2000f8ec0ff */
[----:B------:R-:W-:Y:S01]  /*19820*/  IMAD.MOV R0, RZ, RZ, -R3 ;  /* 0x000000ffff007224 */ /* 0x000fe200078e0a03 */
[----:B------:R-:W-:Y:S01]  /*19830*/  ULDC UR7, c[0x0][0x610] ;  /* 0x0001840000077ab9 */ /* 0x000fe20000000800 */
[----:B------:R-:W-:Y:S02]  /*19840*/  IMAD R3, R3, UR5, R16 ;  /* 0x0000000503037c24 */ /* 0x000fe4000f8e0210 */
[----:B------:R-:W-:Y:S01]  /*19850*/  IMAD R15, R0, UR6, R15 ;  /* 0x00000006000f7c24 */ /* 0x000fe2000f8e020f */
[----:B------:R-:W-:Y:S01]  /*19860*/  ULDC UR6, c[0x0][0x600] ;  /* 0x0001800000067ab9 */ /* 0x000fe20000000800 */
[----:B------:R-:W-:-:S02]  /*19870*/  IMAD R14, R3, UR7, R14 ;  /* 0x00000007030e7c24 */ /* 0x000fc4000f8e020e */
[----:B------:R-:W-:Y:S02]  /*19880*/  IMAD R15, R15, UR6, R2 ;  /* 0x000000060f0f7c24 */ /* 0x000fe4000f8e0202 */
[----:B------:R-:W-:-:S03]  /*19890*/  IMAD.MOV.U32 R0, RZ, RZ, 0x1 ;  /* 0x00000001ff007424 */ /* 0x000fc600078e00ff */
[----:B------:R-:W-:Y:S02]  /*198a0*/  SEL R5, R15, R14, !P3 ;  /* 0x0000000e0f057207 */ /* 0x000fe40005800000 */
[----:B------:R-:W-:-:S07]  /*198b0*/  SEL R4, R14, R15, !P3 ;  /* 0x0000000f0e047207 */ /* 0x000fce0005800000 */
.L_x_438:
[----:B------:R-:W-:Y:S05]  /*198c0*/  BSYNC B1 ;  /* 0x0000000000017941 */ /* 0x000fea0003800000 */
.L_x_437:
[----:B------:R-:W-:-:S13]  /*198d0*/  LOP3.LUT P0, RZ, R0, 0xff, RZ, 0xc0, !PT ;  /* 0x000000ff00ff7812 */ /* 0x000fda000780c0ff */
[----:B------:R-:W-:Y:S05]  /*198e0*/  @P0 BRA `(.L_x_441) ;  /* 0xfffffff400240947 */ /* 0x000fea000383ffff */
[----:B------:R-:W-:Y:S05]  /*198f0*/  BSYNC B0 ;  /* 0x0000000000007941 */ /* 0x000fea0003800000 */
.L_x_430:
[----:B------:R-:W-:-:S03]  /*19900*/  UMOV UR6, 0xffffffff ;  /* 0xffffffff00067882 */ /* 0x000fc60000000000 */
[----:B------:R-:W-:Y:S05]  /*19910*/  BRA.DIV UR6, `(.L_x_442) ;  /* 0x0000000606b87947 */ /* 0x000fea000b800000 */
[----:B------:R-:W-:-:S13]  /*19920*/  ELECT P0, URZ, PT ;  /* 0x00000000003f782f */ /* 0x000fda0003800000 */
.L_x_460:
[----:B------:R-:W-:Y:S04]  /*19930*/  BSSY B0, `(.L_x_443) ;  /* 0x0000050000007945 */ /* 0x000fe80003800000 */
[----:B------:R-:W-:Y:S05]  /*19940*/  @!P0 BRA `(.L_x_444) ;  /* 0x0000000400388947 */ /* 0x000fea0003800000 */
[----:B------:R-:W-:-:S04]  /*19950*/  ULOP3.LUT UR6, UR13, 0x2, URZ, 0xfc, !UPT ;  /* 0x000000020d067892 */ /* 0x000fc8000f8efc3f */
[----:B------:R-:W-:-:S06]  /*19960*/  UISETP.NE.AND UP0, UPT, UR6, 0x3, UPT ;  /* 0x000000030600788c */ /* 0x000fcc000bf05270 */
[----:B------:R-:W-:-:S13]  /*19970*/  PLOP3.LUT P0, PT, PT, PT, UP0, 0x80, 0x0 ;  /* 0x000000000000781c */ /* 0x000fda0003f0f008 */
[----:B------:R-:W-:Y:S05]  /*19980*/  @!P0 BRA `(.L_x_445) ;  /* 0x0000000000048947 */ /* 0x000fea0003800000 */
[----:B------:R-:W-:Y:S01]  /*19990*/  BPT.TRAP 0x1 ;  /* 0x000000040000795c */ /* 0x000fe20000300000 */
.L_x_445:
[----:B------:R-:W0:Y:S01]  /*199a0*/  S2R R3, SR_CgaCtaId ;  /* 0x0000000000037919 */ /* 0x000e220000008800 */
[----:B------:R-:W-:Y:S02]  /*199b0*/  MOV R0, 0x400 ;  /* 0x0000040000007802 */ /* 0x000fe40000000f00 */
[----:B------:R-:W-:Y:S02]  /*199c0*/  SHF.L.U32 R2, R13, 0x1f, RZ ;  /* 0x0000001f0d027819 */ /* 0x000fe400000006ff */
[----:B0-----:R-:W-:-:S05]  /*199d0*/  LEA R3, R3, R0, 0x18 ;  /* 0x0000000003037211 */ /* 0x001fca00078ec0ff */
[----:B------:R-:W-:-:S04]  /*199e0*/  VIADD R3, R3, 0x40 ;  /* 0x0000004003037836 */ /* 0x000fc80000000000 */
[C---:B------:R-:W-:Y:S02]  /*199f0*/  IMAD R5, R12.reuse, 0x8, R3 ;  /* 0x000000080c057824 */ /* 0x040fe400078e0203 */
[----:B------:R-:W-:Y:S02]  /*19a00*/  VIADD R12, R12, 0x1 ;  /* 0x000000010c0c7836 */ /* 0x000fe40000000000 */
[----:B------:R-:W0:Y:S03]  /*19a10*/  SYNCS.PHASECHK.TRANS64.TRYWAIT P0, [R5+URZ], R2 ;  /* 0x00000002050075a7 */ /* 0x000e26000800017f */
[----:B------:R-:W-:-:S04]  /*19a20*/  ISETP.NE.AND P1, PT, R12, 0x8, PT ;  /* 0x000000080c00780c */ /* 0x000fc80003f25270 */
[----:B------:R-:W-:Y:S02]  /*19a30*/  SEL R0, RZ, 0x1, P1 ;  /* 0x00000001ff007807 */ /* 0x000fe40000800000 */
[----:B------:R-:W-:Y:S02]  /*19a40*/  SEL R12, R12, RZ, P1 ;  /* 0x000000ff0c0c7207 */ /* 0x000fe40000800000 */
[----:B------:R-:W-:-:S03]  /*19a50*/  LOP3.LUT R13, R13, R0, RZ, 0x3c, !PT ;  /* 0x000000000d0d7212 */ /* 0x000fc600078e3cff */
[----:B------:R-:W-:Y:S01]  /*19a60*/  IMAD R7, R12, 0x8, R3 ;  /* 0x000000080c077824 */ /* 0x000fe200078e0203 */
[----:B------:R-:W-:Y:S01]  /*19a70*/  SHF.L.U32 R4, R13, 0x1f, RZ ;  /* 0x0000001f0d047819 */ /* 0x000fe200000006ff */
[----:B0-----:R-:W-:Y:S06]  /*19a80*/  @!P0 BRA `(.L_x_446) ;  /* 0x00000004007c8947 */ /* 0x001fec0003800000 */
.L_x_461:
[----:B------:R-:W1:Y:S01]  /*19a90*/  SYNCS.PHASECHK.TRANS64.TRYWAIT P0, [R7+URZ], R4 ;  /* 0x00000004070075a7 */ /* 0x000e62000800017f */
[----:B------:R-:W-:-:S05]  /*19aa0*/  VIADD R0, R12, 0x1 ;  /* 0x000000010c007836 */ /* 0x000fca0000000000 */
[----:B------:R-:W-:-:S04]  /*19ab0*/  ISETP.NE.AND P1, PT, R0, 0x8, PT ;  /* 0x000000080000780c */ /* 0x000fc80003f25270 */
[----:B0-----:R-:W-:Y:S02]  /*19ac0*/  SEL R2, RZ, 0x1, P1 ;  /* 0x00000001ff027807 */ /* 0x001fe40000800000 */
[----:B------:R-:W-:Y:S02]  /*19ad0*/  SEL R0, R0, RZ, P1 ;  /* 0x000000ff00007207 */ /* 0x000fe40000800000 */
[----:B------:R-:W-:-:S03]  /*19ae0*/  LOP3.LUT R13, R13, R2, RZ, 0x3c, !PT ;  /* 0x000000020d0d7212 */ /* 0x000fc600078e3cff */
[----:B------:R-:W-:Y:S01]  /*19af0*/  IMAD R6, R0, 0x8, R3 ;  /* 0x0000000800067824 */ /* 0x000fe200078e0203 */
[----:B------:R-:W-:Y:S01]  /*19b00*/  SHF.L.U32 R5, R13, 0x1f, RZ ;  /* 0x0000001f0d057819 */ /* 0x000fe200000006ff */
[----:B-1----:R-:W-:Y:S06]  /*19b10*/  @!P0 BRA `(.L_x_447) ;  /* 0x00000004006c8947 */ /* 0x002fec0003800000 */
.L_x_462:
[----:B------:R-:W1:Y:S01]  /*19b20*/  SYNCS.PHASECHK.TRANS64.TRYWAIT P0, [R6+URZ], R5 ;  /* 0x00000005060075a7 */ /* 0x000e62000800017f */
[----:B------:R-:W-:-:S05]  /*19b30*/  VIADD R0, R0, 0x1 ;  /* 0x0000000100007836 */ /* 0x000fca0000000000 */
[----:B------:R-:W-:-:S04]  /*19b40*/  ISETP.NE.AND P1, PT, R0, 0x8, PT ;  /* 0x000000080000780c */ /* 0x000fc80003f25270 */
[----:B------:R-:W-:Y:S02]  /*19b50*/  SEL R2, RZ, 0x1, P1 ;  /* 0x00000001ff027807 */ /* 0x000fe40000800000 */
[----:B------:R-:W-:Y:S02]  /*19b60*/  SEL R0, R0, RZ, P1 ;  /* 0x000000ff00007207 */ /* 0x000fe40000800000 */
[----:B------:R-:W-:-:S03]  /*19b70*/  LOP3.LUT R13, R13, R2, RZ, 0x3c, !PT ;  /* 0x000000020d0d7212 */ /* 0x000fc600078e3cff */
[----:B0-----:R-:W-:Y:S01]  /*19b80*/  IMAD R7, R0, 0x8, R3 ;  /* 0x0000000800077824 */ /* 0x001fe200078e0203 */
[----:B------:R-:W-:Y:S01]  /*19b90*/  SHF.L.U32 R4, R13, 0x1f, RZ ;  /* 0x0000001f0d047819 */ /* 0x000fe200000006ff */
[----:B-1----:R-:W-:Y:S06]  /*19ba0*/  @!P0 BRA `(.L_x_448) ;  /* 0x00000004005c8947 */ /* 0x002fec0003800000 */
.L_x_463:
        /* <DEDUP_REMOVED lines=9> */
.L_x_464:
        /* <DEDUP_REMOVED lines=9> */
.L_x_465:
        /* <DEDUP_REMOVED lines=9> */
.L_x_466:
[----:B------:R-:W1:Y:S01]  /*19d60*/  SYNCS.PHASECHK.TRANS64.TRYWAIT P0, [R6+URZ], R5 ;  /* 0x00000005060075a7 */ /* 0x000e62000800017f */
[----:B------:R-:W-:-:S05]  /*19d70*/  VIADD R0, R0, 0x1 ;  /* 0x0000000100007836 */ /* 0x000fca0000000000 */
[----:B------:R-:W-:-:S04]  /*19d80*/  ISETP.NE.AND P1, PT, R0, 0x8, PT ;  /* 0x000000080000780c */ /* 0x000fc80003f25270 */
[----:B------:R-:W-:Y:S02]  /*19d90*/  SEL R2, RZ, 0x1, P1 ;  /* 0x00000001ff027807 */ /* 0x000fe40000800000 */
[----:B------:R-:W-:Y:S02]  /*19da0*/  SEL R0, R0, RZ, P1 ;  /* 0x000000ff00007207 */ /* 0x000fe40000800000 */
[----:B------:R-:W-:Y:S01]  /*19db0*/  LOP3.LUT R2, R13, R2, RZ, 0x3c, !PT ;  /* 0x000000020d027212 */ /* 0x000fe200078e3cff */
[----:B-1----:R-:W-:Y:S06]  /*19dc0*/  @!P0 BRA `(.L_x_452) ;  /* 0x0000000400248947 */ /* 0x002fec0003800000 */
.L_x_467:
[----:B------:R-:W-:Y:S01]  /*19dd0*/  IMAD R3, R0, 0x8, R3 ;  /* 0x0000000800037824 */ /* 0x000fe200078e0203 */
[----:B------:R-:W-:-:S07]  /*19de0*/  SHF.L.U32 R0, R2, 0x1f, RZ ;  /* 0x0000001f02007819 */ /* 0x000fce00000006ff */
.L_x_453:
[----:B--2---:R2:W3:Y:S02]  /*19df0*/  SYNCS.PHASECHK.TRANS64.TRYWAIT P0, [R3+URZ], R0 ;  /* 0x00000000030075a7 */ /* 0x0044e4000800017f */
[----:B---3--:R-:W-:Y:S05]  /*19e00*/  @!P0 NANOSLEEP.SYNCS 0x989680 ;  /* 0x009896800000895d */ /* 0x008fea0003900000 */
[----:B------:R-:W3:Y:S02]  /*19e10*/  @!P0 SYNCS.PHASECHK.TRANS64 P0, [R3+URZ], R0 ;  /* 0x00000000030085a7 */ /* 0x000ee4000800007f */
[----:B---3--:R-:W-:Y:S05]  /*19e20*/  @!P0 BRA `(.L_x_453) ;  /* 0xfffffffc00f08947 */ /* 0x008fea000383ffff */
.L_x_444:
[----:B------:R-:W-:Y:S05]  /*19e30*/  BSYNC B0 ;  /* 0x0000000000007941 */ /* 0x000fea0003800000 */
.L_x_443:
[----:B------:R-:W-:Y:S05]  /*19e40*/  EXIT ;  /* 0x000000000000794d */ /* 0x000fea0003800000 */
.L_x_22:
[----:B--2---:R-:W-:-:S04]  /*19e50*/  IMAD.U32 R3, RZ, RZ, UR6 ;  /* 0x00000006ff037e24 */ /* 0x004fc8000f8e00ff */
[----:B------:R2:W3:Y:S03]  /*19e60*/  SYNCS.PHASECHK.TRANS64.TRYWAIT P0, [R3+URZ], R0 ;  /* 0x00000000030075a7 */ /* 0x0004e6000800017f */
[----:B---3--:R-:W-:Y:S05]  /*19e70*/  @!P0 NANOSLEEP.SYNCS 0x989680 ;  /* 0x009896800000895d */ /* 0x008fea0003900000 */
[----:B------:R-:W3:Y:S02]  /*19e80*/  @!P0 SYNCS.PHASECHK.TRANS64 P0, [R3+URZ], R0 ;  /* 0x00000000030085a7 */ /* 0x000ee4000800007f */
[----:B---3--:R-:W-:Y:S05]  /*19e90*/  @!P0 BRA `(.L_x_22) ;  /* 0xfffffffc00ec8947 */ /* 0x008fea000383ffff */
[----:B------:R-:W-:Y:S05]  /*19ea0*/  BRA `(.L_x_21) ;  /* 0xfffffe88000c7947 */ /* 0x000fea000383ffff */
.L_x_28:
[----:B-----5:R4:W-:Y:S02]  /*19eb0*/  STL [R1+0x28c], R0 ;  /* 0x00028c0001007387 */ /* 0x0209e40000100800 */
[----:B----4-:R-:W-:-:S04]  /*19ec0*/  IMAD.U32 R0, RZ, RZ, UR16 ;  /* 0x00000010ff007e24 */ /* 0x010fc8000f8e00ff */
[----:B------:R4:W0:Y:S03]  /*19ed0*/  SYNCS.PHASECHK.TRANS64.TRYWAIT P0, [R0+URZ], R229 ;  /* 0x000000e5000075a7 */ /* 0x000826000800017f */
[----:B0-----:R-:W-:Y:S05]  /*19ee0*/  @!P0 NANOSLEEP.SYNCS 0x989680 ;  /* 0x009896800000895d */ /* 0x001fea0003900000 */
[----:B------:R4:W0:Y:S02]  /*19ef0*/  @!P0 SYNCS.PHASECHK.TRANS64 P0, [R0+URZ], R229 ;  /* 0x000000e5000085a7 */ /* 0x000824000800007f */
[----:B----4-:R4:W5:Y:S02]  /*19f00*/  LDL.LU R0, [R1+0x28c] ;  /* 0x00028c0001007983 */ /* 0x0109640000300800 */
[----:B0---4-:R-:W-:Y:S05]  /*19f10*/  @!P0 BRA `(.L_x_28) ;  /* 0xfffffffc00e48947 */ /* 0x011fea000383ffff */
[----:B------:R-:W-:Y:S05]  /*19f20*/  BRA `(.L_x_27) ;  /* 0xfffffeac00207947 */ /* 0x000fea000383ffff */
.L_x_431:
[----:B------:R-:W-:Y:S01]  /*19f30*/  BSSY B1, `(.L_x_454) ;  /* 0x0000006000017945 */ /* 0x000fe20003800000 */
[----:B------:R-:W-:-:S07]  /*19f40*/  IMAD.MOV.U32 R0, RZ, RZ, -0x1 ;  /* 0xffffffffff007424 */ /* 0x000fce00078e00ff */
[----:B------:R-:W-:Y:S05]  /*19f50*/  WARPSYNC.COLLECTIVE R0, `(.L_x_455) ;  /* 0x00000000000c7348 */ /* 0x000fea0003c00000 */
[----:B------:R-:W-:Y:S02]  /*19f60*/  ELECT P0, UR62, PT ;  /* 0x00000000003e782f */ /* 0x000fe40003800000 */
[----:B------:R-:W-:Y:S01]  /*19f70*/  MOV R0, UR62 ;  /* 0x0000003e00007c02 */ /* 0x000fe20008000f00 */
[----:B------:R-:W-:Y:S10]  /*19f80*/  ENDCOLLECTIVE ;  /* 0x000000000000791b */ /* 0x000ff40003800000 */
.L_x_455:
[----:B------:R-:W-:Y:S05]  /*19f90*/  BSYNC B1 ;  /* 0x0000000000017941 */ /* 0x000fea0003800000 */
.L_x_454:
[----:B------:R-:W-:Y:S05]  /*19fa0*/  BRA `(.L_x_456) ;  /* 0xffffffec00807947 */ /* 0x000fea000383ffff */
.L_x_434:
[----:B0-----:R0:W2:Y:S02]  /*19fb0*/  SYNCS.PHASECHK.TRANS64.TRYWAIT P0, [R15+URZ+0x40], R4 ;  /* 0x000040040f0075a7 */ /* 0x0010a4000800017f */
[----:B--2---:R-:W-:Y:S05]  /*19fc0*/  @!P0 NANOSLEEP.SYNCS 0x989680 ;  /* 0x009896800000895d */ /* 0x004fea0003900000 */
[----:B------:R-:W2:Y:S02]  /*19fd0*/  @!P0 SYNCS.PHASECHK.TRANS64 P0, [R15+URZ+0x40], R4 ;  /* 0x000040040f0085a7 */ /* 0x000ea4000800007f */
[----:B--2---:R-:W-:Y:S05]  /*19fe0*/  @!P0 BRA `(.L_x_434) ;  /* 0xfffffffc00f08947 */ /* 0x004fea000383ffff */
[----:B------:R-:W-:Y:S05]  /*19ff0*/  BRA `(.L_x_457) ;  /* 0xffffffec00c07947 */ /* 0x000fea000383ffff */
.L_x_442:
[----:B------:R-:W-:Y:S01]  /*1a000*/  BSSY B0, `(.L_x_458) ;  /* 0x0000006000007945 */ /* 0x000fe20003800000 */
[----:B------:R-:W-:-:S07]  /*1a010*/  IMAD.MOV.U32 R0, RZ, RZ, -0x1 ;  /* 0xffffffffff007424 */ /* 0x000fce00078e00ff */
[----:B------:R-:W-:Y:S05]  /*1a020*/  WARPSYNC.COLLECTIVE R0, `(.L_x_459) ;  /* 0x00000000000c7348 */ /* 0x000fea0003c00000 */
[----:B------:R-:W-:Y:S02]  /*1a030*/  ELECT P0, UR62, PT ;  /* 0x00000000003e782f */ /* 0x000fe40003800000 */
[----:B------:R-:W-:Y:S01]  /*1a040*/  MOV R0, UR62 ;  /* 0x0000003e00007c02 */ /* 0x000fe20008000f00 */
[----:B------:R-:W-:Y:S10]  /*1a050*/  ENDCOLLECTIVE ;  /* 0x000000000000791b */ /* 0x000ff40003800000 */
.L_x_459:
[----:B------:R-:W-:Y:S05]  /*1a060*/  BSYNC B0 ;  /* 0x0000000000007941 */ /* 0x000fea0003800000 */
.L_x_458:
[----:B------:R-:W-:Y:S05]  /*1a070*/  BRA `(.L_x_460) ;  /* 0xfffffff8002c7947 */ /* 0x000fea000383ffff */
.L_x_446:
[----:B0-----:R0:W1:Y:S02]  /*1a080*/  SYNCS.PHASECHK.TRANS64.TRYWAIT P0, [R5+URZ], R2 ;  /* 0x00000002050075a7 */ /* 0x001064000800017f */
[----:B-1----:R-:W-:Y:S05]  /*1a090*/  @!P0 NANOSLEEP.SYNCS 0x989680 ;  /* 0x009896800000895d */ /* 0x002fea0003900000 */
[----:B------:R-:W1:Y:S02]  /*1a0a0*/  @!P0 SYNCS.PHASECHK.TRANS64 P0, [R5+URZ], R2 ;  /* 0x00000002050085a7 */ /* 0x000e64000800007f */
[----:B-1----:R-:W-:Y:S05]  /*1a0b0*/  @!P0 BRA `(.L_x_446) ;  /* 0xfffffffc00f08947 */ /* 0x002fea000383ffff */
[----:B------:R-:W-:Y:S05]  /*1a0c0*/  BRA `(.L_x_461) ;  /* 0xfffffff800707947 */ /* 0x000fea000383ffff */
.L_x_447:
[----:B0-----:R0:W1:Y:S02]  /*1a0d0*/  SYNCS.PHASECHK.TRANS64.TRYWAIT P0, [R7+URZ], R4 ;  /* 0x00000004070075a7 */ /* 0x001064000800017f */
[----:B-1----:R-:W-:Y:S05]  /*1a0e0*/  @!P0 NANOSLEEP.SYNCS 0x989680 ;  /* 0x009896800000895d */ /* 0x002fea0003900000 */
[----:B------:R-:W1:Y:S02]  /*1a0f0*/  @!P0 SYNCS.PHASECHK.TRANS64 P0, [R7+URZ], R4 ;  /* 0x00000004070085a7 */ /* 0x000e64000800007f */
[----:B-1----:R-:W-:Y:S05]  /*1a100*/  @!P0 BRA `(.L_x_447) ;  /* 0xfffffffc00f08947 */ /* 0x002fea000383ffff */
[----:B------:R-:W-:Y:S05]  /*1a110*/  BRA `(.L_x_462) ;  /* 0xfffffff800807947 */ /* 0x000fea000383ffff */
.L_x_448:
[----:B0-----:R0:W1:Y:S02]  /*1a120*/  SYNCS.PHASECHK.TRANS64.TRYWAIT P0, [R6+URZ], R5 ;  /* 0x00000005060075a7 */ /* 0x001064000800017f */
[----:B-1----:R-:W-:Y:S05]  /*1a130*/  @!P0 NANOSLEEP.SYNCS 0x989680 ;  /* 0x009896800000895d */ /* 0x002fea0003900000 */
[----:B------:R-:W1:Y:S02]  /*1a140*/  @!P0 SYNCS.PHASECHK.TRANS64 P0, [R6+URZ], R5 ;  /* 0x00000005060085a7 */ /* 0x000e64000800007f */
[----:B-1----:R-:W-:Y:S05]  /*1a150*/  @!P0 BRA `(.L_x_448) ;  /* 0xfffffffc00f08947 */ /* 0x002fea000383ffff */
[----:B------:R-:W-:Y:S05]  /*1a160*/  BRA `(.L_x_463) ;  /* 0xfffffff800907947 */ /* 0x000fea000383ffff */
.L_x_449:
[----:B0-----:R0:W1:Y:S02]  /*1a170*/  SYNCS.PHASECHK.TRANS64.TRYWAIT P0, [R7+URZ], R4 ;  /* 0x00000004070075a7 */ /* 0x001064000800017f */
[----:B-1----:R-:W-:Y:S05]  /*1a180*/  @!P0 NANOSLEEP.SYNCS 0x989680 ;  /* 0x009896800000895d */ /* 0x002fea0003900000 */
[----:B------:R-:W1:Y:S02]  /*1a190*/  @!P0 SYNCS.PHASECHK.TRANS64 P0, [R7+URZ], R4 ;  /* 0x00000004070085a7 */ /* 0x000e64000800007f */
[----:B-1----:R-:W-:Y:S05]  /*1a1a0*/  @!P0 BRA `(.L_x_449) ;  /* 0xfffffffc00f08947 */ /* 0x002fea000383ffff */
[----:B------:R-:W-:Y:S05]  /*1a1b0*/  BRA `(.L_x_464) ;  /* 0xfffffff800a07947 */ /* 0x000fea000383ffff */
.L_x_450:
[----:B0-----:R0:W1:Y:S02]  /*1a1c0*/  SYNCS.PHASECHK.TRANS64.TRYWAIT P0, [R6+URZ], R5 ;  /* 0x00000005060075a7 */ /* 0x001064000800017f */
[----:B-1----:R-:W-:Y:S05]  /*1a1d0*/  @!P0 NANOSLEEP.SYNCS 0x989680 ;  /* 0x009896800000895d */ /* 0x002fea0003900000 */
[----:B------:R-:W1:Y:S02]  /*1a1e0*/  @!P0 SYNCS.PHASECHK.TRANS64 P0, [R6+URZ], R5 ;  /* 0x00000005060085a7 */ /* 0x000e64000800007f */
[----:B-1----:R-:W-:Y:S05]  /*1a1f0*/  @!P0 BRA `(.L_x_450) ;  /* 0xfffffffc00f08947 */ /* 0x002fea000383ffff */
[----:B------:R-:W-:Y:S05]  /*1a200*/  BRA `(.L_x_465) ;  /* 0xfffffff800b07947 */ /* 0x000fea000383ffff */
.L_x_451:
[----:B0-----:R0:W1:Y:S02]  /*1a210*/  SYNCS.PHASECHK.TRANS64.TRYWAIT P0, [R7+URZ], R4 ;  /* 0x00000004070075a7 */ /* 0x001064000800017f */
[----:B-1----:R-:W-:Y:S05]  /*1a220*/  @!P0 NANOSLEEP.SYNCS 0x989680 ;  /* 0x009896800000895d */ /* 0x002fea0003900000 */
[----:B------:R-:W1:Y:S02]  /*1a230*/  @!P0 SYNCS.PHASECHK.TRANS64 P0, [R7+URZ], R4 ;  /* 0x00000004070085a7 */ /* 0x000e64000800007f */
[----:B-1----:R-:W-:Y:S05]  /*1a240*/  @!P0 BRA `(.L_x_451) ;  /* 0xfffffffc00f08947 */ /* 0x002fea000383ffff */
[----:B------:R-:W-:Y:S05]  /*1a250*/  BRA `(.L_x_466) ;  /* 0xfffffff800c07947 */ /* 0x000fea000383ffff */
.L_x_452:
[----:B-1----:R1:W2:Y:S02]  /*1a260*/  SYNCS.PHASECHK.TRANS64.TRYWAIT P0, [R6+URZ], R5 ;  /* 0x00000005060075a7 */ /* 0x0022a4000800017f */
[----:B--2---:R-:W-:Y:S05]  /*1a270*/  @!P0 NANOSLEEP.SYNCS 0x989680 ;  /* 0x009896800000895d */ /* 0x004fea0003900000 */
[----:B------:R-:W2:Y:S02]  /*1a280*/  @!P0 SYNCS.PHASECHK.TRANS64 P0, [R6+URZ], R5 ;  /* 0x00000005060085a7 */ /* 0x000ea4000800007f */
[----:B--2---:R-:W-:Y:S05]  /*1a290*/  @!P0 BRA `(.L_x_452) ;  /* 0xfffffffc00f08947 */ /* 0x004fea000383ffff */
[----:B------:R-:W-:Y:S05]  /*1a2a0*/  BRA `(.L_x_467) ;  /* 0xfffffff800c87947 */ /* 0x000fea000383ffff */
.L_x_468:
[----:B------:R-:W-:-:S00]  /*1a2b0*/  BRA `(.L_x_468) ;  /* 0xfffffffc00fc7947 */ /* 0x000fc0000383ffff */
[----:B------:R-:W-:-:S00]  /*1a2c0*/  NOP ;  /* 0x0000000000007918 */ /* 0x000fc00000000000 */
        /* <DEDUP_REMOVED lines=11> */
.L_x_469:


//--------------------- .nv.shared._ZN7cutlass13device_kernelINS_4gemm6kernel13GemmUniversalIN4cute5tupleIJiiiiEEENS1_10collective13CollectiveMmaINS1_37MainloopSm90TmaGmmaWarpSpecializedFP8ILi8ENS5_IJNS4_1CILi2EEENSA_ILi1EEESC_EEENS1_35KernelTmaWarpSpecializedCooperativeEEENS5_IJNSA_ILi256EEENSA_ILi192EEENSA_ILi64EEEEEENS_12float_e4m3_tENS5_IJlSC_lEEESK_SL_NS4_8TiledMMAINS4_8MMA_AtomIJNS4_4SM904GMMA31MMA_64x192x32_F32E4M3E4M3_SS_TNILNSP_7ScaleInE1ELSR_1EEEEEENS4_6LayoutISD_NS5_IJSC_NSA_ILi0EEESV_EEEEENS5_IJNS4_10UnderscoreESY_SY_EEEEENS4_13SM90_TMA_LOADENS4_14ComposedLayoutINS4_7SwizzleILi2ELi4ELi3EEENS4_18smem_ptr_flag_bitsILi8EEENSU_INS5_IJNSA_ILi8EEESI_EEENS5_IJSI_SC_EEEEEEEvNS4_8identityENS4_23SM90_TMA_LOAD_MULTICASTES1B_vS1C_EENS_8epilogue10collective6detail29Sm90TmaWarpSpecializedAdapterINS1G_15DefaultEpilogueISK_SL_SL_NS1F_6thread17LinearCombinationISK_Li1EffLNS1K_9ScaleType4KindE0ELNS_15FloatRoundStyleE2ESK_EENS1_15EpilogueDefaultEEEEEvvEEEEvNT_6ParamsE --------------------------
	.section	.nv.shared._ZN7cutlass13device_kernelINS_4gemm6kernel13GemmUniversalIN4cute5tupleIJiiiiEEENS1_10collective13CollectiveMmaINS1_37MainloopSm90TmaGmmaWarpSpecializedFP8ILi8ENS5_IJNS4_1CILi2EEENSA_ILi1EEESC_EEENS1_35KernelTmaWarpSpecializedCooperativeEEENS5_IJNSA_ILi256EEENSA_ILi192EEENSA_ILi64EEEEEENS_12float_e4m3_tENS5_IJlSC_lEEESK_SL_NS4_8TiledMMAINS4_8MMA_AtomIJNS4_4SM904GMMA31MMA_64x192x32_F32E4M3E4M3_SS_TNILNSP_7ScaleInE1ELSR_1EEEEEENS4_6LayoutISD_NS5_IJSC_NSA_ILi0EEESV_EEEEENS5_IJNS4_10UnderscoreESY_SY_EEEEENS4_13SM90_TMA_LOADENS4_14ComposedLayoutINS4_7SwizzleILi2ELi4ELi3EEENS4_18smem_ptr_flag_bitsILi8EEENSU_INS5_IJNSA_ILi8EEESI_EEENS5_IJSI_SC_EEEEEEEvNS4_8identityENS4_23SM90_TMA_LOAD_MULTICASTES1B_vS1C_EENS_8epilogue10collective6detail29Sm90TmaWarpSpecializedAdapterINS1G_15DefaultEpilogueISK_SL_SL_NS1F_6thread17LinearCombinationISK_Li1EffLNS1K_9ScaleType4KindE0ELNS_15FloatRoundStyleE2ESK_EENS1_15EpilogueDefaultEEEEEvvEEEEvNT_6ParamsE,"aw",@nobits
	.sectionflags	@""
	.align	16
	.zero		1024


//--------------------- .nv.shared.reserved.0     --------------------------
	.section	.nv.shared.reserved.0,"aw",@nobits
	.weak		__nv_reservedSMEM_offset_0_alias
	.size		__nv_reservedSMEM_offset_0_alias, 0, 0
	.other		__nv_reservedSMEM_offset_0_alias,@"STO_CUDA_RESERVED_SHARED STV_DEFAULT"
__nv_reservedSMEM_offset_0_alias:
	.zero		0


//--------------------- .nv.global                --------------------------
	.section	.nv.global,"aw",@nobits
.nv.global:
	.type		_ZN39_INTERNAL_b4ea2e8e_4_k_cu_19d3fcea_90164cute1_E,@object
	.size		_ZN39_INTERNAL_b4ea2e8e_4_k_cu_19d3fcea_90164cute1_E,(_ZN39_INTERNAL_b4ea2e8e_4_k_cu_19d3fcea_90164cuda3std3__45__cpo6cbeginE - _ZN39_INTERNAL_b4ea2e8e_4_k_cu_19d3fcea_90164cute1_E)
_ZN39_INTERNAL_b4ea2e8e_4_k_cu_19d3fcea_90164cute1_E:
	.zero		1
	.type		_ZN39_INTERNAL_b4ea2e8e_4_k_cu_19d3fcea_90164cuda3std3__45__cpo6cbeginE,@object
	.size		_ZN39_INTERNAL_b4ea2e8e_4_k_cu_19d3fcea_90164cuda3std3__45__cpo6cbeginE,(_ZN39_INTERNAL_b4ea2e8e_4_k_cu_19d3fcea_90164cuda3std3__48in_placeE - _ZN39_INTERNAL_b4ea2e8e_4_k_cu_19d3fcea_90164cuda3std3__45__cpo6cbeginE)
_ZN39_INTERNAL_b4ea2e8e_4_k_cu_19d3fcea_90164cuda3std3__45__cpo6cbeginE:
	.zero		1
	.type		_ZN39_INTERNAL_b4ea2e8e_4_k_cu_19d3fcea_90164cuda3std3__48in_placeE,@object
	.size		_ZN39_INTERNAL_b4ea2e8e_4_k_cu_19d3fcea_90164cuda3std3__48in_placeE,(_ZN39_INTERNAL_b4ea2e8e_4_k_cu_19d3fcea_90164cuda3std6ranges3__45__cpo9iter_moveE - _ZN39_INTERNAL_b4ea2e8e_4_k_cu_19d3fcea_90164cuda3std3__48in_placeE)
_ZN39_INTERNAL_b4ea2e8e_4_k_cu_19d3fcea_90164cuda3std3__48in_placeE:
	.zero		1
	.type		_ZN39_INTERNAL_b4ea2e8e_4_k_cu_19d3fcea_90164cuda3std6ranges3__45__cpo9iter_moveE,@object
	.size		_ZN39_INTERNAL_b4ea2e8e_4_k_cu_19d3fcea_90164cuda3std6ranges3__45__cpo9iter_moveE,(_ZN39_INTERNAL_b4ea2e8e_4_k_cu_19d3fcea_90164cuda3std3__45__cpo5beginE - _ZN39_INTERNAL_b4ea2e8e_4_k_cu_19d3fcea_90164cuda3std6ranges3__45__cpo9iter_moveE)
_ZN39_INTERNAL_b4ea2e8e_4_k_cu_19d3fcea_90164cuda3std6ranges3__45__cpo9iter_moveE:
	.zero		1
	.type		_ZN39_INTERNAL_b4ea2e8e_4_k_cu_19d3fcea_90164cuda3std3__45__cpo5beginE,@object
	.size		_ZN39_INTERNAL_b4ea2e8e_4_k_cu_19d3fcea_90164cuda3std3__45__cpo5beginE,(_ZN39_INTERNAL_b4ea2e8e_4_k_cu_19d3fcea_90164cuda3std3__441_GLOBAL__N__b4ea2e8e_4_k_cu_19d3fcea_90166ignoreE - _ZN39_INTERNAL_b4ea2e8e_4_k_cu_19d3fcea_90164cuda3std3__45__cpo5beginE)
_ZN39_INTERNAL_b4ea2e8e_4_k_cu_19d3fcea_90164cuda3std3__45__cpo5beginE:
	.zero		1
	.type		_ZN39_INTERNAL_b4ea2e8e_4_k_cu_19d3fcea_90164cuda3std3__441_GLOBAL__N__b4ea2e8e_4_k_cu_19d3fcea_90166ignoreE,@object
	.size		_ZN39_INTERNAL_b4ea2e8e_4_k_cu_19d3fcea_90164cuda3std3__441_GLOBAL__N__b4ea2e8e_4_k_cu_19d3fcea_90166ignoreE,(_ZN39_INTERNAL_b4ea2e8e_4_k_cu_19d3fcea_90164cute7productE - _ZN39_INTERNAL_b4ea2e8e_4_k_cu_19d3fcea_90164cuda3std3__441_GLOBAL__N__b4ea2e8e_4_k_cu_19d3fcea_90166ignoreE)
_ZN39_INTERNAL_b4ea2e8e_4_k_cu_19d3fcea_90164cuda3std3__441_GLOBAL__N__b4ea2e8e_4_k_cu_19d3fcea_90166ignoreE:
	.zero		1
	.type		_ZN39_INTERNAL_b4ea2e8e_4_k_cu_19d3fcea_90164cute7productE,@object
	.size		_ZN39_INTERNAL_b4ea2e8e_4_k_cu_19d3fcea_90164cute7productE,(_ZN39_INTERNAL_b4ea2e8e_4_k_cu_19d3fcea_90164cuda3std3__45__cpo3endE - _ZN39_INTERNAL_b4ea2e8e_4_k_cu_19d3fcea_90164cute7productE)
_ZN39_INTERNAL_b4ea2e8e_4_k_cu_19d3fcea_90164cute7productE:
	.zero		1
	.type		_ZN39_INTERNAL_b4ea2e8e_4_k_cu_19d3fcea_90164cuda3std3__45__cpo3endE,@object
	.size		_ZN39_INTERNAL_b4ea2e8e_4_k_cu_19d3fcea_90164cuda3std3__45__cpo3endE,(_ZN39_INTERNAL_b4ea2e8e_4_k_cu_19d3fcea_90164cuda3std3__419piecewise_constructE - _ZN39_INTERNAL_b4ea2e8e_4_k_cu_19d3fcea_90164cuda3std3__45__cpo3endE)
_ZN39_INTERNAL_b4ea2e8e_4_k_cu_19d3fcea_90164cuda3std3__45__cpo3endE:
	.zero		1
	.type		_ZN39_INTERNAL_b4ea2e8e_4_k_cu_19d3fcea_90164cuda3std3__419piecewise_constructE,@object
	.size		_ZN39_INTERNAL_b4ea2e8e_4_k_cu_19d3fcea_90164cuda3std3__419piecewise_constructE,(_ZN39_INTERNAL_b4ea2e8e_4_k_cu_19d3fcea_90164cuda3std3__45__cpo4cendE - _ZN39_INTERNAL_b4ea2e8e_4_k_cu_19d3fcea_90164cuda3std3__419piecewise_constructE)
_ZN39_INTERNAL_b4ea2e8e_4_k_cu_19d3fcea_90164cuda3std3__419piecewise_constructE:
	.zero		1
	.type		_ZN39_INTERNAL_b4ea2e8e_4_k_cu_19d3fcea_90164cuda3std3__45__cpo4cendE,@object
	.size		_ZN39_INTERNAL_b4ea2e8e_4_k_cu_19d3fcea_90164cuda3std3__45__cpo4cendE,(_ZN39_INTERNAL_b4ea2e8e_4_k_cu_19d3fcea_90164cuda3std6ranges3__45__cpo4swapE - _ZN39_INTERNAL_b4ea2e8e_4_k_cu_19d3fcea_90164cuda3std3__45__cpo4cendE)
_ZN39_INTERNAL_b4ea2e8e_4_k_cu_19d3fcea_90164cuda3std3__45__cpo4cendE:
	.zero		1
	.type		_ZN39_INTERNAL_b4ea2e8e_4_k_cu_19d3fcea_90164cuda3std6ranges3__45__cpo4swapE,@object
	.size		_ZN39_INTERNAL_b4ea2e8e_4_k_cu_19d3fcea_90164cuda3std6ranges3__45__cpo4swapE,(.L_7 - _ZN39_INTERNAL_b4ea2e8e_4_k_cu_19d3fcea_90164cuda3std6ranges3__45__cpo4swapE)
_ZN39_INTERNAL_b4ea2e8e_4_k_cu_19d3fcea_90164cuda3std6ranges3__45__cpo4swapE:
	.zero		1
.L_7:


//--------------------- .nv.constant0._ZN7cutlass13device_kernelINS_4gemm6kernel13GemmUniversalIN4cute5tupleIJiiiiEEENS1_10collective13CollectiveMmaINS1_37MainloopSm90TmaGmmaWarpSpecializedFP8ILi8ENS5_IJNS4_1CILi2EEENSA_ILi1EEESC_EEENS1_35KernelTmaWarpSpecializedCooperativeEEENS5_IJNSA_ILi256EEENSA_ILi192EEENSA_ILi64EEEEEENS_12float_e4m3_tENS5_IJlSC_lEEESK_SL_NS4_8TiledMMAINS4_8MMA_AtomIJNS4_4SM904GMMA31MMA_64x192x32_F32E4M3E4M3_SS_TNILNSP_7ScaleInE1ELSR_1EEEEEENS4_6LayoutISD_NS5_IJSC_NSA_ILi0EEESV_EEEEENS5_IJNS4_10UnderscoreESY_SY_EEEEENS4_13SM90_TMA_LOADENS4_14ComposedLayoutINS4_7SwizzleILi2ELi4ELi3EEENS4_18smem_ptr_flag_bitsILi8EEENSU_INS5_IJNSA_ILi8EEESI_EEENS5_IJSI_SC_EEEEEEEvNS4_8identityENS4_23SM90_TMA_LOAD_MULTICASTES1B_vS1C_EENS_8epilogue10collective6detail29Sm90TmaWarpSpecializedAdapterINS1G_15DefaultEpilogueISK_SL_SL_NS1F_6thread17LinearCombinationISK_Li1EffLNS1K_9ScaleType4KindE0ELNS_15FloatRoundStyleE2ESK_EENS1_15EpilogueDefaultEEEEEvvEEEEvNT_6ParamsE --------------------------
	.section	.nv.constant0._ZN7cutlass13device_kernelINS_4gemm6kernel13GemmUniversalIN4cute5tupleIJiiiiEEENS1_10collective13CollectiveMmaINS1_37MainloopSm90TmaGmmaWarpSpecializedFP8ILi8ENS5_IJNS4_1CILi2EEENSA_ILi1EEESC_EEENS1_35KernelTmaWarpSpecializedCooperativeEEENS5_IJNSA_ILi256EEENSA_ILi192EEENSA_ILi64EEEEEENS_12float_e4m3_tENS5_IJlSC_lEEESK_SL_NS4_8TiledMMAINS4_8MMA_AtomIJNS4_4SM904GMMA31MMA_64x192x32_F32E4M3E4M3_SS_TNILNSP_7ScaleInE1ELSR_1EEEEEENS4_6LayoutISD_NS5_IJSC_NSA_ILi0EEESV_EEEEENS5_IJNS4_10UnderscoreESY_SY_EEEEENS4_13SM90_TMA_LOADENS4_14ComposedLayoutINS4_7SwizzleILi2ELi4ELi3EEENS4_18smem_ptr_flag_bitsILi8EEENSU_INS5_IJNSA_ILi8EEESI_EEENS5_IJSI_SC_EEEEEEEvNS4_8identityENS4_23SM90_TMA_LOAD_MULTICASTES1B_vS1C_EENS_8epilogue10collective6detail29Sm90TmaWarpSpecializedAdapterINS1G_15DefaultEpilogueISK_SL_SL_NS1F_6thread17LinearCombinationISK_Li1EffLNS1K_9ScaleType4KindE0ELNS_15FloatRoundStyleE2ESK_EENS1_15EpilogueDefaultEEEEEvvEEEEvNT_6ParamsE,"a",@progbits
	.sectionflags	@""
	.align	4
.nv.constant0._ZN7cutlass13device_kernelINS_4gemm6kernel13GemmUniversalIN4cute5tupleIJiiiiEEENS1_10collective13CollectiveMmaINS1_37MainloopSm90TmaGmmaWarpSpecializedFP8ILi8ENS5_IJNS4_1CILi2EEENSA_ILi1EEESC_EEENS1_35KernelTmaWarpSpecializedCooperativeEEENS5_IJNSA_ILi256EEENSA_ILi192EEENSA_ILi64EEEEEENS_12float_e4m3_tENS5_IJlSC_lEEESK_SL_NS4_8TiledMMAINS4_8MMA_AtomIJNS4_4SM904GMMA31MMA_64x192x32_F32E4M3E4M3_SS_TNILNSP_7ScaleInE1ELSR_1EEEEEENS4_6LayoutISD_NS5_IJSC_NSA_ILi0EEESV_EEEEENS5_IJNS4_10UnderscoreESY_SY_EEEEENS4_13SM90_TMA_LOADENS4_14ComposedLayoutINS4_7SwizzleILi2ELi4ELi3EEENS4_18smem_ptr_flag_bitsILi8EEENSU_INS5_IJNSA_ILi8EEESI_EEENS5_IJSI_SC_EEEEEEEvNS4_8identityENS4_23SM90_TMA_LOAD_MULTICASTES1B_vS1C_EENS_8epilogue10collective6detail29Sm90TmaWarpSpecializedAdapterINS1G_15DefaultEpilogueISK_SL_SL_NS1F_6thread17LinearCombinationISK_Li1EffLNS1K_9ScaleType4KindE0ELNS_15FloatRoundStyleE2ESK_EENS1_15EpilogueDefaultEEEEEvvEEEEvNT_6ParamsE:
	.zero		1664


//--------------------- SYMBOLS --------------------------

	.type		.nv.reservedSmem.offset0,@object
	.size		.nv.reservedSmem.offset0,0x4
